// auto-generated by cutlass_sweep.conv — config: {"arch": "sm_90", "cluster_m": 1, "cluster_n": 1, "conv_kind": "fprop", "dtype": "e4m3", "ndim": 2, "tile_k": 32, "tile_m": 256, "tile_n": 64}
#include "cutlass/cutlass.h"
#include "cute/tensor.hpp"
#include "cutlass/kernel_hardware_info.hpp"
#include "cutlass/conv/convolution.h"
#include "cutlass/conv/dispatch_policy.hpp"
#include "cutlass/conv/collective/collective_builder.hpp"
#include "cutlass/conv/kernel/conv_universal.hpp"
#include "cutlass/conv/device/conv_universal_adapter.hpp"
#include "cutlass/epilogue/collective/collective_builder.hpp"

using namespace cute;
using Elem = cutlass::float_e4m3_t;
using Acc  = float;
using LayoutAB = cutlass::layout::TensorNHWC;
using LayoutC  = cutlass::layout::TensorNHWC;
constexpr auto ConvOp = cutlass::conv::Operator::kFprop;
using TileShape    = Shape<_256, _64, Shape<_32>>;
using ClusterShape = Shape<_1, _1, _1>;

using CollectiveEpilogue = typename cutlass::epilogue::collective::CollectiveBuilder<
    cutlass::arch::Sm90, cutlass::arch::OpClassTensorOp,
    TileShape, ClusterShape,
    cutlass::epilogue::collective::EpilogueTileAuto,
    Acc, Acc,
    Elem, LayoutC, 128 / cutlass::sizeof_bits<Elem>::value,
    Elem, LayoutC, 128 / cutlass::sizeof_bits<Elem>::value,
    cutlass::epilogue::collective::EpilogueScheduleAuto
  >::CollectiveOp;

using CollectiveMainloop = typename cutlass::conv::collective::CollectiveBuilder<
    cutlass::arch::Sm90, cutlass::arch::OpClassTensorOp, ConvOp,
    Elem, LayoutAB, 128 / cutlass::sizeof_bits<Elem>::value,
    Elem, LayoutAB, 128 / cutlass::sizeof_bits<Elem>::value,
    Acc,
    TileShape, ClusterShape,
    cutlass::conv::collective::StageCountAutoCarveout<
        static_cast<int>(sizeof(typename CollectiveEpilogue::SharedStorage))>,
    cutlass::conv::collective::KernelScheduleAuto
  >::CollectiveOp;

using ProblemShape = cutlass::conv::ConvProblemShape<
    ConvOp, CollectiveMainloop::DispatchPolicy::NumSpatialDimensions>;
using ConvKernel = cutlass::conv::kernel::ConvUniversal<
    ProblemShape, CollectiveMainloop, CollectiveEpilogue>;
using Conv = cutlass::conv::device::ConvUniversalAdapter<ConvKernel>;

auto* _anchor = &cutlass::device_kernel<ConvKernel>;


// ===== COMPILED SASS (sm_90a) =====

	.target	sm_90a

	.elftype	@"ET_EXEC"


//--------------------- .note.nv.tkinfo           --------------------------
	.section	.note.nv.tkinfo,"",@"SHT_NOTE"
	.sectionflags	@"SHF_NOTE_NV_TKINFO"
	.tkinfo
        /*0018*/ 	.word	0x00000002
        /*0030*/ 	.string	""
        /*0030*/ 	.string	"ptxas"
        /*0030*/ 	.string	"Cuda compilation tools, release 13.0, V13.0.88"
        /*0030*/ 	.string	"Build cuda_13.0.r13.0/compiler.36424714_0"
        /*0030*/ 	.string	"-arch sm_90a -m 64 "



//--------------------- .note.nv.cuinfo           --------------------------
	.section	.note.nv.cuinfo,"",@"SHT_NOTE"
	.sectionflags	@"SHF_NOTE_NV_CUINFO"
        /*0018*/ 	.short	0x0002
        /*001a*/ 	.short	0x005a
        /*001c*/ 	.short	0x0082
	.zero		2


//--------------------- .nv.info                  --------------------------
	.section	.nv.info,"",@"SHT_CUDA_INFO"
	.align	4


	//----- nvinfo : EIATTR_REGCOUNT
	.align		4
        /*0000*/ 	.byte	0x04, 0x2f
        /*0002*/ 	.short	(.L_12 - .L_11)
	.align		4
.L_11:
        /*0004*/ 	.word	index@(_ZN7cutlass13device_kernelINS_4conv6kernel13ConvUniversalINS1_16ConvProblemShapeILNS1_8OperatorE0ELi2EEENS1_10collective14CollectiveConvINS1_46MainloopSm90TmaGmmaWarpSpecializedImplicitGemmILS5_0ELi22ELi2EN4cute5tupleIJNSA_1CILi1EEESD_SD_EEENS1_36KernelImplicitTmaWarpSpecializedSm90ELi1EEENSB_IJNSC_ILi256EEENSC_ILi64EEENSB_IJNSC_ILi32EEEEEEEEENS_12float_e4m3_tESM_NSA_8TiledMMAINSA_8MMA_AtomIJNSA_4SM904GMMA30MMA_64x64x32_F32E4M3E4M3_SS_TNILNSQ_7ScaleInE1ELSS_1EEEEEENSA_6LayoutISE_NSB_IJNSC_ILi0EEESW_SW_EEEEENSB_IJNSA_10UnderscoreESZ_SZ_EEEEENS7_6detail26Sm90ImplicitGemmTileTraitsINSA_20SM90_TMA_LOAD_IM2COLENSA_14ComposedLayoutINSA_7SwizzleILi1ELi4ELi3EEENSA_18smem_ptr_flag_bitsILi8EEENSV_INSB_IJNSB_IJNSC_ILi8EEESJ_EEENSB_IJSJ_SD_EEENSB_IJSD_NSC_ILi22EEEEEEEEENSB_IJNSB_IJSJ_SH_EEENSB_IJSD_SW_EEENSB_IJSW_NSC_ILi8192EEEEEEEEEEEEEvEENS13_INSA_13SM90_TMA_LOADENS15_IS17_S19_NSV_INSB_IJNSB_IJS1A_S1A_EEES1C_S1E_EEENSB_IJS1G_S1H_NSB_IJSW_NSC_ILi2048EEEEEEEEEEEEEvEEEENS_8epilogue10collective6detail29Sm90TmaWarpSpecializedAdapterINS1Z_15DefaultEpilogueISM_NSB_IJNSB_IJlllEEESD_SW_EEES24_NS1Y_6thread17LinearCombinationISM_Li1EffLNS25_9ScaleType4KindE0ELNS_15FloatRoundStyleE2ESM_EENS_4gemm15EpilogueDefaultEEEEEvvEEEEvNT_6ParamsE)
        /*0008*/ 	.word	0x000000fa


	//----- nvinfo : EIATTR_FRAME_SIZE
	.align		4
.L_12:
        /*000c*/ 	.byte	0x04, 0x11
        /*000e*/ 	.short	(.L_14 - .L_13)
	.align		4
.L_13:
        /*0010*/ 	.word	index@(_ZN7cutlass13device_kernelINS_4conv6kernel13ConvUniversalINS1_16ConvProblemShapeILNS1_8OperatorE0ELi2EEENS1_10collective14CollectiveConvINS1_46MainloopSm90TmaGmmaWarpSpecializedImplicitGemmILS5_0ELi22ELi2EN4cute5tupleIJNSA_1CILi1EEESD_SD_EEENS1_36KernelImplicitTmaWarpSpecializedSm90ELi1EEENSB_IJNSC_ILi256EEENSC_ILi64EEENSB_IJNSC_ILi32EEEEEEEEENS_12float_e4m3_tESM_NSA_8TiledMMAINSA_8MMA_AtomIJNSA_4SM904GMMA30MMA_64x64x32_F32E4M3E4M3_SS_TNILNSQ_7ScaleInE1ELSS_1EEEEEENSA_6LayoutISE_NSB_IJNSC_ILi0EEESW_SW_EEEEENSB_IJNSA_10UnderscoreESZ_SZ_EEEEENS7_6detail26Sm90ImplicitGemmTileTraitsINSA_20SM90_TMA_LOAD_IM2COLENSA_14ComposedLayoutINSA_7SwizzleILi1ELi4ELi3EEENSA_18smem_ptr_flag_bitsILi8EEENSV_INSB_IJNSB_IJNSC_ILi8EEESJ_EEENSB_IJSJ_SD_EEENSB_IJSD_NSC_ILi22EEEEEEEEENSB_IJNSB_IJSJ_SH_EEENSB_IJSD_SW_EEENSB_IJSW_NSC_ILi8192EEEEEEEEEEEEEvEENS13_INSA_13SM90_TMA_LOADENS15_IS17_S19_NSV_INSB_IJNSB_IJS1A_S1A_EEES1C_S1E_EEENSB_IJS1G_S1H_NSB_IJSW_NSC_ILi2048EEEEEEEEEEEEEvEEEENS_8epilogue10collective6detail29Sm90TmaWarpSpecializedAdapterINS1Z_15DefaultEpilogueISM_NSB_IJNSB_IJlllEEESD_SW_EEES24_NS1Y_6thread17LinearCombinationISM_Li1EffLNS25_9ScaleType4KindE0ELNS_15FloatRoundStyleE2ESM_EENS_4gemm15EpilogueDefaultEEEEEvvEEEEvNT_6ParamsE)
        /*0014*/ 	.word	0x00000000


	//----- nvinfo : EIATTR_MIN_STACK_SIZE
	.align		4
.L_14:
        /*0018*/ 	.byte	0x04, 0x12
        /*001a*/ 	.short	(.L_16 - .L_15)
	.align		4
.L_15:
        /*001c*/ 	.word	index@(_ZN7cutlass13device_kernelINS_4conv6kernel13ConvUniversalINS1_16ConvProblemShapeILNS1_8OperatorE0ELi2EEENS1_10collective14CollectiveConvINS1_46MainloopSm90TmaGmmaWarpSpecializedImplicitGemmILS5_0ELi22ELi2EN4cute5tupleIJNSA_1CILi1EEESD_SD_EEENS1_36KernelImplicitTmaWarpSpecializedSm90ELi1EEENSB_IJNSC_ILi256EEENSC_ILi64EEENSB_IJNSC_ILi32EEEEEEEEENS_12float_e4m3_tESM_NSA_8TiledMMAINSA_8MMA_AtomIJNSA_4SM904GMMA30MMA_64x64x32_F32E4M3E4M3_SS_TNILNSQ_7ScaleInE1ELSS_1EEEEEENSA_6LayoutISE_NSB_IJNSC_ILi0EEESW_SW_EEEEENSB_IJNSA_10UnderscoreESZ_SZ_EEEEENS7_6detail26Sm90ImplicitGemmTileTraitsINSA_20SM90_TMA_LOAD_IM2COLENSA_14ComposedLayoutINSA_7SwizzleILi1ELi4ELi3EEENSA_18smem_ptr_flag_bitsILi8EEENSV_INSB_IJNSB_IJNSC_ILi8EEESJ_EEENSB_IJSJ_SD_EEENSB_IJSD_NSC_ILi22EEEEEEEEENSB_IJNSB_IJSJ_SH_EEENSB_IJSD_SW_EEENSB_IJSW_NSC_ILi8192EEEEEEEEEEEEEvEENS13_INSA_13SM90_TMA_LOADENS15_IS17_S19_NSV_INSB_IJNSB_IJS1A_S1A_EEES1C_S1E_EEENSB_IJS1G_S1H_NSB_IJSW_NSC_ILi2048EEEEEEEEEEEEEvEEEENS_8epilogue10collective6detail29Sm90TmaWarpSpecializedAdapterINS1Z_15DefaultEpilogueISM_NSB_IJNSB_IJlllEEESD_SW_EEES24_NS1Y_6thread17LinearCombinationISM_Li1EffLNS25_9ScaleType4KindE0ELNS_15FloatRoundStyleE2ESM_EENS_4gemm15EpilogueDefaultEEEEEvvEEEEvNT_6ParamsE)
        /*0020*/ 	.word	0x00000000
.L_16:


//--------------------- .nv.compat                --------------------------
	.section	.nv.compat,"",@"SHT_CUDA_COMPAT_INFO"
	.align	4
        /*0000*/ 	.byte	0x02, 0x09, 0x01, 0x00, 0x02, 0x02, 0x04, 0x00, 0x02, 0x05, 0x05, 0x00, 0x03, 0x07, 0x01, 0x01
        /*0010*/ 	.byte	0x02, 0x03, 0x01, 0x00, 0x02, 0x06, 0x01, 0x00, 0x04, 0x0b, 0x08, 0x00, 0x00, 0x00, 0x00, 0x00
        /*0020*/ 	.byte	0x00, 0x00, 0x00, 0x00


//--------------------- .nv.info._ZN7cutlass13device_kernelINS_4conv6kernel13ConvUniversalINS1_16ConvProblemShapeILNS1_8OperatorE0ELi2EEENS1_10collective14CollectiveConvINS1_46MainloopSm90TmaGmmaWarpSpecializedImplicitGemmILS5_0ELi22ELi2EN4cute5tupleIJNSA_1CILi1EEESD_SD_EEENS1_36KernelImplicitTmaWarpSpecializedSm90ELi1EEENSB_IJNSC_ILi256EEENSC_ILi64EEENSB_IJNSC_ILi32EEEEEEEEENS_12float_e4m3_tESM_NSA_8TiledMMAINSA_8MMA_AtomIJNSA_4SM904GMMA30MMA_64x64x32_F32E4M3E4M3_SS_TNILNSQ_7ScaleInE1ELSS_1EEEEEENSA_6LayoutISE_NSB_IJNSC_ILi0EEESW_SW_EEEEENSB_IJNSA_10UnderscoreESZ_SZ_EEEEENS7_6detail26Sm90ImplicitGemmTileTraitsINSA_20SM90_TMA_LOAD_IM2COLENSA_14ComposedLayoutINSA_7SwizzleILi1ELi4ELi3EEENSA_18smem_ptr_flag_bitsILi8EEENSV_INSB_IJNSB_IJNSC_ILi8EEESJ_EEENSB_IJSJ_SD_EEENSB_IJSD_NSC_ILi22EEEEEEEEENSB_IJNSB_IJSJ_SH_EEENSB_IJSD_SW_EEENSB_IJSW_NSC_ILi8192EEEEEEEEEEEEEvEENS13_INSA_13SM90_TMA_LOADENS15_IS17_S19_NSV_INSB_IJNSB_IJS1A_S1A_EEES1C_S1E_EEENSB_IJS1G_S1H_NSB_IJSW_NSC_ILi2048EEEEEEEEEEEEEvEEEENS_8epilogue10collective6detail29Sm90TmaWarpSpecializedAdapterINS1Z_15DefaultEpilogueISM_NSB_IJNSB_IJlllEEESD_SW_EEES24_NS1Y_6thread17LinearCombinationISM_Li1EffLNS25_9ScaleType4KindE0ELNS_15FloatRoundStyleE2ESM_EENS_4gemm15EpilogueDefaultEEEEEvvEEEEvNT_6ParamsE --------------------------
	.section	.nv.info._ZN7cutlass13device_kernelINS_4conv6kernel13ConvUniversalINS1_16ConvProblemShapeILNS1_8OperatorE0ELi2EEENS1_10collective14CollectiveConvINS1_46MainloopSm90TmaGmmaWarpSpecializedImplicitGemmILS5_0ELi22ELi2EN4cute5tupleIJNSA_1CILi1EEESD_SD_EEENS1_36KernelImplicitTmaWarpSpecializedSm90ELi1EEENSB_IJNSC_ILi256EEENSC_ILi64EEENSB_IJNSC_ILi32EEEEEEEEENS_12float_e4m3_tESM_NSA_8TiledMMAINSA_8MMA_AtomIJNSA_4SM904GMMA30MMA_64x64x32_F32E4M3E4M3_SS_TNILNSQ_7ScaleInE1ELSS_1EEEEEENSA_6LayoutISE_NSB_IJNSC_ILi0EEESW_SW_EEEEENSB_IJNSA_10UnderscoreESZ_SZ_EEEEENS7_6detail26Sm90ImplicitGemmTileTraitsINSA_20SM90_TMA_LOAD_IM2COLENSA_14ComposedLayoutINSA_7SwizzleILi1ELi4ELi3EEENSA_18smem_ptr_flag_bitsILi8EEENSV_INSB_IJNSB_IJNSC_ILi8EEESJ_EEENSB_IJSJ_SD_EEENSB_IJSD_NSC_ILi22EEEEEEEEENSB_IJNSB_IJSJ_SH_EEENSB_IJSD_SW_EEENSB_IJSW_NSC_ILi8192EEEEEEEEEEEEEvEENS13_INSA_13SM90_TMA_LOADENS15_IS17_S19_NSV_INSB_IJNSB_IJS1A_S1A_EEES1C_S1E_EEENSB_IJS1G_S1H_NSB_IJSW_NSC_ILi2048EEEEEEEEEEEEEvEEEENS_8epilogue10collective6detail29Sm90TmaWarpSpecializedAdapterINS1Z_15DefaultEpilogueISM_NSB_IJNSB_IJlllEEESD_SW_EEES24_NS1Y_6thread17LinearCombinationISM_Li1EffLNS25_9ScaleType4KindE0ELNS_15FloatRoundStyleE2ESM_EENS_4gemm15EpilogueDefaultEEEEEvvEEEEvNT_6ParamsE,"",@"SHT_CUDA_INFO"
	.sectionflags	@""
	.align	4


	//----- nvinfo : EIATTR_CUDA_API_VERSION
	.align		4
        /*0000*/ 	.byte	0x04, 0x37
        /*0002*/ 	.short	(.L_18 - .L_17)
.L_17:
        /*0004*/ 	.word	0x00000082


	//----- nvinfo : EIATTR_KPARAM_INFO
	.align		4
.L_18:
        /*0008*/ 	.byte	0x04, 0x17
        /*000a*/ 	.short	(.L_20 - .L_19)
.L_19:
        /*000c*/ 	.word	0x00000000
        /*0010*/ 	.short	0x0000
        /*0012*/ 	.short	0x0070
        /*0014*/ 	.byte	0x00, 0xf0, 0x01, 0x0e


	//----- nvinfo : EIATTR_SPARSE_MMA_MASK
	.align		4
.L_20:
        /*0018*/ 	.byte	0x03, 0x50
        /*001a*/ 	.short	0x0000


	//----- nvinfo : EIATTR_MAXREG_COUNT
	.align		4
        /*001c*/ 	.byte	0x03, 0x1b
        /*001e*/ 	.short	0x00ff


	//----- nvinfo : EIATTR_NUM_BARRIERS
	.align		4
        /*0020*/ 	.byte	0x02, 0x4c
        /*0022*/ 	.byte	0x01
	.zero		1


	//----- nvinfo : EIATTR_MERCURY_ISA_VERSION
	.align		4
        /*0024*/ 	.byte	0x03, 0x5f
        /*0026*/ 	.short	0x0101


	//----- nvinfo : EIATTR_COOP_GROUP_MASK_REGIDS
	.align		4
        /*0028*/ 	.byte	0x04, 0x29
        /*002a*/ 	.short	(.L_22 - .L_21)


	//   ....[0]....
.L_21:
        /*002c*/ 	.word	0xffffffff


	//   ....[1]....
        /*0030*/ 	.word	0xffffffff


	//   ....[2]....
        /*0034*/ 	.word	0xffffffff


	//----- nvinfo : EIATTR_COOP_GROUP_INSTR_OFFSETS
	.align		4
.L_22:
        /*0038*/ 	.byte	0x04, 0x28
        /*003a*/ 	.short	(.L_24 - .L_23)


	//   ....[0]....
.L_23:
        /*003c*/ 	.word	0x00000060


	//   ....[1]....
        /*0040*/ 	.word	0x00000070


	//   ....[2]....
        /*0044*/ 	.word	0x00000130


	//----- nvinfo : EIATTR_MBARRIER_INSTR_OFFSETS
	.align		4
.L_24:
        /*0048*/ 	.byte	0x04, 0x39
        /*004a*/ 	.short	(.L_26 - .L_25)


	//   ....[0]....
.L_25:
        /*004c*/ 	.word	0x00000270
        /*0050*/ 	.word	0x000000ff
        /*0054*/ 	.word	0x00037000
        /*0058*/ 	.short	0x0100
        /*005a*/ 	.byte	0x08
	.zero		1


	//   ....[1]....
        /*005c*/ 	.word	0x00000280
        /*0060*/ 	.word	0x000000ff
        /*0064*/ 	.word	0x000370b0
        /*0068*/ 	.short	0x0100
        /*006a*/ 	.byte	0x08
	.zero		1


	//   ....[2]....
        /*006c*/ 	.word	0x00000290
        /*0070*/ 	.word	0x000000ff
        /*0074*/ 	.word	0x00037008
        /*0078*/ 	.short	0x0100
        /*007a*/ 	.byte	0x08
	.zero		1


	//   ....[3]....
        /*007c*/ 	.word	0x000002a0
        /*0080*/ 	.word	0x000000ff
        /*0084*/ 	.word	0x000370b8
        /*0088*/ 	.short	0x0100
        /*008a*/ 	.byte	0x08
	.zero		1


	//   ....[4]....
        /*008c*/ 	.word	0x000002b0
        /*0090*/ 	.word	0x000000ff
        /*0094*/ 	.word	0x00037010
        /*0098*/ 	.short	0x0100
        /*009a*/ 	.byte	0x08
	.zero		1


	//   ....[5]....
        /*009c*/ 	.word	0x000002c0
        /*00a0*/ 	.word	0x000000ff
        /*00a4*/ 	.word	0x000370c0
        /*00a8*/ 	.short	0x0100
        /*00aa*/ 	.byte	0x08
	.zero		1


	//   ....[6]....
        /*00ac*/ 	.word	0x000002d0
        /*00b0*/ 	.word	0x000000ff
        /*00b4*/ 	.word	0x00037018
        /*00b8*/ 	.short	0x0100
        /*00ba*/ 	.byte	0x08
	.zero		1


	//   ....[7]....
        /*00bc*/ 	.word	0x000002e0
        /*00c0*/ 	.word	0x000000ff
        /*00c4*/ 	.word	0x000370c8
        /*00c8*/ 	.short	0x0100
        /*00ca*/ 	.byte	0x08
	.zero		1


	//   ....[8]....
        /*00cc*/ 	.word	0x000002f0
        /*00d0*/ 	.word	0x000000ff
        /*00d4*/ 	.word	0x00037020
        /*00d8*/ 	.short	0x0100
        /*00da*/ 	.byte	0x08
	.zero		1


	//   ....[9]....
        /*00dc*/ 	.word	0x00000300
        /*00e0*/ 	.word	0x000000ff
        /*00e4*/ 	.word	0x000370d0
        /*00e8*/ 	.short	0x0100
        /*00ea*/ 	.byte	0x08
	.zero		1


	//   ....[10]....
        /*00ec*/ 	.word	0x00000310
        /*00f0*/ 	.word	0x000000ff
        /*00f4*/ 	.word	0x00037028
        /*00f8*/ 	.short	0x0100
        /*00fa*/ 	.byte	0x08
	.zero		1


	//   ....[11]....
        /*00fc*/ 	.word	0x00000320
        /*0100*/ 	.word	0x000000ff
        /*0104*/ 	.word	0x000370d8
        /*0108*/ 	.short	0x0100
        /*010a*/ 	.byte	0x08
	.zero		1


	//   ....[12]....
        /*010c*/ 	.word	0x00000330
        /*0110*/ 	.word	0x000000ff
        /*0114*/ 	.word	0x00037030
        /*0118*/ 	.short	0x0100
        /*011a*/ 	.byte	0x08
	.zero		1


	//   ....[13]....
        /*011c*/ 	.word	0x00000340
        /*0120*/ 	.word	0x000000ff
        /*0124*/ 	.word	0x000370e0
        /*0128*/ 	.short	0x0100
        /*012a*/ 	.byte	0x08
	.zero		1


	//   ....[14]....
        /*012c*/ 	.word	0x00000350
        /*0130*/ 	.word	0x000000ff
        /*0134*/ 	.word	0x00037038
        /*0138*/ 	.short	0x0100
        /*013a*/ 	.byte	0x08
	.zero		1


	//   ....[15]....
        /*013c*/ 	.word	0x00000360
        /*0140*/ 	.word	0x000000ff
        /*0144*/ 	.word	0x000370e8
        /*0148*/ 	.short	0x0100
        /*014a*/ 	.byte	0x08
	.zero		1


	//   ....[16]....
        /*014c*/ 	.word	0x00000370
        /*0150*/ 	.word	0x000000ff
        /*0154*/ 	.word	0x00037040
        /*0158*/ 	.short	0x0100
        /*015a*/ 	.byte	0x08
	.zero		1


	//   ....[17]....
        /*015c*/ 	.word	0x00000380
        /*0160*/ 	.word	0x000000ff
        /*0164*/ 	.word	0x000370f0
        /*0168*/ 	.short	0x0100
        /*016a*/ 	.byte	0x08
	.zero		1


	//   ....[18]....
        /*016c*/ 	.word	0x00000390
        /*0170*/ 	.word	0x000000ff
        /*0174*/ 	.word	0x00037048
        /*0178*/ 	.short	0x0100
        /*017a*/ 	.byte	0x08
	.zero		1


	//   ....[19]....
        /*017c*/ 	.word	0x000003a0
        /*0180*/ 	.word	0x000000ff
        /*0184*/ 	.word	0x000370f8
        /*0188*/ 	.short	0x0100
        /*018a*/ 	.byte	0x08
	.zero		1


	//   ....[20]....
        /*018c*/ 	.word	0x000003b0
        /*0190*/ 	.word	0x000000ff
        /*0194*/ 	.word	0x00037050
        /*0198*/ 	.short	0x0100
        /*019a*/ 	.byte	0x08
	.zero		1


	//   ....[21]....
        /*019c*/ 	.word	0x000003c0
        /*01a0*/ 	.word	0x000000ff
        /*01a4*/ 	.word	0x00037100
        /*01a8*/ 	.short	0x0100
        /*01aa*/ 	.byte	0x08
	.zero		1


	//   ....[22]....
        /*01ac*/ 	.word	0x000003d0
        /*01b0*/ 	.word	0x000000ff
        /*01b4*/ 	.word	0x00037058
        /*01b8*/ 	.short	0x0100
        /*01ba*/ 	.byte	0x08
	.zero		1


	//   ....[23]....
        /*01bc*/ 	.word	0x000003e0
        /*01c0*/ 	.word	0x000000ff
        /*01c4*/ 	.word	0x00037108
        /*01c8*/ 	.short	0x0100
        /*01ca*/ 	.byte	0x08
	.zero		1


	//   ....[24]....
        /*01cc*/ 	.word	0x000003f0
        /*01d0*/ 	.word	0x000000ff
        /*01d4*/ 	.word	0x00037060
        /*01d8*/ 	.short	0x0100
        /*01da*/ 	.byte	0x08
	.zero		1


	//   ....[25]....
        /*01dc*/ 	.word	0x00000400
        /*01e0*/ 	.word	0x000000ff
        /*01e4*/ 	.word	0x00037110
        /*01e8*/ 	.short	0x0100
        /*01ea*/ 	.byte	0x08
	.zero		1


	//   ....[26]....
        /*01ec*/ 	.word	0x00000410
        /*01f0*/ 	.word	0x000000ff
        /*01f4*/ 	.word	0x00037068
        /*01f8*/ 	.short	0x0100
        /*01fa*/ 	.byte	0x08
	.zero		1


	//   ....[27]....
        /*01fc*/ 	.word	0x00000420
        /*0200*/ 	.word	0x000000ff
        /*0204*/ 	.word	0x00037118
        /*0208*/ 	.short	0x0100
        /*020a*/ 	.byte	0x08
	.zero		1


	//   ....[28]....
        /*020c*/ 	.word	0x00000430
        /*0210*/ 	.word	0x000000ff
        /*0214*/ 	.word	0x00037070
        /*0218*/ 	.short	0x0100
        /*021a*/ 	.byte	0x08
	.zero		1


	//   ....[29]....
        /*021c*/ 	.word	0x00000440
        /*0220*/ 	.word	0x000000ff
        /*0224*/ 	.word	0x00037120
        /*0228*/ 	.short	0x0100
        /*022a*/ 	.byte	0x08
	.zero		1


	//   ....[30]....
        /*022c*/ 	.word	0x00000450
        /*0230*/ 	.word	0x000000ff
        /*0234*/ 	.word	0x00037078
        /*0238*/ 	.short	0x0100
        /*023a*/ 	.byte	0x08
	.zero		1


	//   ....[31]....
        /*023c*/ 	.word	0x00000460
        /*0240*/ 	.word	0x000000ff
        /*0244*/ 	.word	0x00037128
        /*0248*/ 	.short	0x0100
        /*024a*/ 	.byte	0x08
	.zero		1


	//   ....[32]....
        /*024c*/ 	.word	0x00000470
        /*0250*/ 	.word	0x000000ff
        /*0254*/ 	.word	0x00037080
        /*0258*/ 	.short	0x0100
        /*025a*/ 	.byte	0x08
	.zero		1


	//   ....[33]....
        /*025c*/ 	.word	0x00000480
        /*0260*/ 	.word	0x000000ff
        /*0264*/ 	.word	0x00037130
        /*0268*/ 	.short	0x0100
        /*026a*/ 	.byte	0x08
	.zero		1


	//   ....[34]....
        /*026c*/ 	.word	0x00000490
        /*0270*/ 	.word	0x000000ff
        /*0274*/ 	.word	0x00037088
        /*0278*/ 	.short	0x0100
        /*027a*/ 	.byte	0x08
	.zero		1


	//   ....[35]....
        /*027c*/ 	.word	0x000004a0
        /*0280*/ 	.word	0x000000ff
        /*0284*/ 	.word	0x00037138
        /*0288*/ 	.short	0x0100
        /*028a*/ 	.byte	0x08
	.zero		1


	//   ....[36]....
        /*028c*/ 	.word	0x000004b0
        /*0290*/ 	.word	0x000000ff
        /*0294*/ 	.word	0x00037090
        /*0298*/ 	.short	0x0100
        /*029a*/ 	.byte	0x08
	.zero		1


	//   ....[37]....
        /*029c*/ 	.word	0x000004c0
        /*02a0*/ 	.word	0x000000ff
        /*02a4*/ 	.word	0x00037140
        /*02a8*/ 	.short	0x0100
        /*02aa*/ 	.byte	0x08
	.zero		1


	//   ....[38]....
        /*02ac*/ 	.word	0x000004d0
        /*02b0*/ 	.word	0x000000ff
        /*02b4*/ 	.word	0x00037098
        /*02b8*/ 	.short	0x0100
        /*02ba*/ 	.byte	0x08
	.zero		1


	//   ....[39]....
        /*02bc*/ 	.word	0x000004e0
        /*02c0*/ 	.word	0x000000ff
        /*02c4*/ 	.word	0x00037148
        /*02c8*/ 	.short	0x0100
        /*02ca*/ 	.byte	0x08
	.zero		1


	//   ....[40]....
        /*02cc*/ 	.word	0x000004f0
        /*02d0*/ 	.word	0x000000ff
        /*02d4*/ 	.word	0x000370a0
        /*02d8*/ 	.short	0x0100
        /*02da*/ 	.byte	0x08
	.zero		1


	//   ....[41]....
        /*02dc*/ 	.word	0x00000500
        /*02e0*/ 	.word	0x000000ff
        /*02e4*/ 	.word	0x00037150
        /*02e8*/ 	.short	0x0100
        /*02ea*/ 	.byte	0x08
	.zero		1


	//   ....[42]....
        /*02ec*/ 	.word	0x00000510
        /*02f0*/ 	.word	0x000000ff
        /*02f4*/ 	.word	0x000370a8
        /*02f8*/ 	.short	0x0100
        /*02fa*/ 	.byte	0x08
	.zero		1


	//   ....[43]....
        /*02fc*/ 	.word	0x00000520
        /*0300*/ 	.word	0x000000ff
        /*0304*/ 	.word	0x00037158
        /*0308*/ 	.short	0x0100
        /*030a*/ 	.byte	0x08
	.zero		1


	//   ....[44]....
        /*030c*/ 	.word	0x00000dd0
        /*0310*/ 	.word	0x00000006
        /*0314*/ 	.word	0x00037000
        /*0318*/ 	.short	0x010a
        /*031a*/ 	.byte	0x3f
	.zero		1


	//   ....[45]....
        /*031c*/ 	.word	0x00001120
        /*0320*/ 	.word	0x00000006
        /*0324*/ 	.word	0x00037000
        /*0328*/ 	.short	0x010a
        /*032a*/ 	.byte	0x3f
	.zero		1


	//   ....[46]....
        /*032c*/ 	.word	0x000012f0
        /*0330*/ 	.word	0x000000ff
        /*0334*/ 	.word	0x00000000
        /*0338*/ 	.short	0x0101
        /*033a*/ 	.byte	0x06
	.zero		1


	//   ....[47]....
        /*033c*/ 	.word	0x000014e0
        /*0340*/ 	.word	0x00000003
        /*0344*/ 	.word	0x00000000
        /*0348*/ 	.short	0x0101
        /*034a*/ 	.byte	0x3f
	.zero		1


	//   ....[48]....
        /*034c*/ 	.word	0x0000ec50
        /*0350*/ 	.word	0x00000012
        /*0354*/ 	.word	0x000370b0
        /*0358*/ 	.short	0x010a
        /*035a*/ 	.byte	0x3f
	.zero		1


	//   ....[49]....
        /*035c*/ 	.word	0x0000f300
        /*0360*/ 	.word	0x00000002
        /*0364*/ 	.word	0x00000000
        /*0368*/ 	.short	0x010a
        /*036a*/ 	.byte	0x3f
	.zero		1


	//   ....[50]....
        /*036c*/ 	.word	0x0000f3b0
        /*0370*/ 	.word	0x00000000
        /*0374*/ 	.word	0x00000000
        /*0378*/ 	.short	0x010a
        /*037a*/ 	.byte	0x3f
	.zero		1


	//   ....[51]....
        /*037c*/ 	.word	0x0000f460
        /*0380*/ 	.word	0x00000000
        /*0384*/ 	.word	0x00000000
        /*0388*/ 	.short	0x010a
        /*038a*/ 	.byte	0x3f
	.zero		1


	//   ....[52]....
        /*038c*/ 	.word	0x0000f510
        /*0390*/ 	.word	0x00000000
        /*0394*/ 	.word	0x00000000
        /*0398*/ 	.short	0x010a
        /*039a*/ 	.byte	0x3f
	.zero		1


	//   ....[53]....
        /*039c*/ 	.word	0x0000f5c0
        /*03a0*/ 	.word	0x00000000
        /*03a4*/ 	.word	0x00000000
        /*03a8*/ 	.short	0x010a
        /*03aa*/ 	.byte	0x3f
	.zero		1


	//   ....[54]....
        /*03ac*/ 	.word	0x0000f670
        /*03b0*/ 	.word	0x00000000
        /*03b4*/ 	.word	0x00000000
        /*03b8*/ 	.short	0x010a
        /*03ba*/ 	.byte	0x3f
	.zero		1


	//   ....[55]....
        /*03bc*/ 	.word	0x0000f720
        /*03c0*/ 	.word	0x00000000
        /*03c4*/ 	.word	0x00000000
        /*03c8*/ 	.short	0x010a
        /*03ca*/ 	.byte	0x3f
	.zero		1


	//   ....[56]....
        /*03cc*/ 	.word	0x0000f7d0
        /*03d0*/ 	.word	0x00000000
        /*03d4*/ 	.word	0x00000000
        /*03d8*/ 	.short	0x010a
        /*03da*/ 	.byte	0x3f
	.zero		1


	//   ....[57]....
        /*03dc*/ 	.word	0x0000f880
        /*03e0*/ 	.word	0x00000000
        /*03e4*/ 	.word	0x00000000
        /*03e8*/ 	.short	0x010a
        /*03ea*/ 	.byte	0x3f
	.zero		1


	//   ....[58]....
        /*03ec*/ 	.word	0x0000f930
        /*03f0*/ 	.word	0x00000000
        /*03f4*/ 	.word	0x00000000
        /*03f8*/ 	.short	0x010a
        /*03fa*/ 	.byte	0x3f
	.zero		1


	//   ....[59]....
        /*03fc*/ 	.word	0x0000f9e0
        /*0400*/ 	.word	0x00000000
        /*0404*/ 	.word	0x00000000
        /*0408*/ 	.short	0x010a
        /*040a*/ 	.byte	0x3f
	.zero		1


	//   ....[60]....
        /*040c*/ 	.word	0x0000fa90
        /*0410*/ 	.word	0x00000000
        /*0414*/ 	.word	0x00000000
        /*0418*/ 	.short	0x010a
        /*041a*/ 	.byte	0x3f
	.zero		1


	//   ....[61]....
        /*041c*/ 	.word	0x0000fb40
        /*0420*/ 	.word	0x00000000
        /*0424*/ 	.word	0x00000000
        /*0428*/ 	.short	0x010a
        /*042a*/ 	.byte	0x3f
	.zero		1


	//   ....[62]....
        /*042c*/ 	.word	0x0000fbf0
        /*0430*/ 	.word	0x00000000
        /*0434*/ 	.word	0x00000000
        /*0438*/ 	.short	0x010a
        /*043a*/ 	.byte	0x3f
	.zero		1


	//   ....[63]....
        /*043c*/ 	.word	0x0000fca0
        /*0440*/ 	.word	0x00000000
        /*0444*/ 	.word	0x00000000
        /*0448*/ 	.short	0x010a
        /*044a*/ 	.byte	0x3f
	.zero		1


	//   ....[64]....
        /*044c*/ 	.word	0x0000fd50
        /*0450*/ 	.word	0x00000000
        /*0454*/ 	.word	0x00000000
        /*0458*/ 	.short	0x010a
        /*045a*/ 	.byte	0x3f
	.zero		1


	//   ....[65]....
        /*045c*/ 	.word	0x0000fe00
        /*0460*/ 	.word	0x00000000
        /*0464*/ 	.word	0x00000000
        /*0468*/ 	.short	0x010a
        /*046a*/ 	.byte	0x3f
	.zero		1


	//   ....[66]....
        /*046c*/ 	.word	0x0000feb0
        /*0470*/ 	.word	0x00000000
        /*0474*/ 	.word	0x00000000
        /*0478*/ 	.short	0x010a
        /*047a*/ 	.byte	0x3f
	.zero		1


	//   ....[67]....
        /*047c*/ 	.word	0x0000ff60
        /*0480*/ 	.word	0x00000000
        /*0484*/ 	.word	0x00000000
        /*0488*/ 	.short	0x010a
        /*048a*/ 	.byte	0x3f
	.zero		1


	//   ....[68]....
        /*048c*/ 	.word	0x00010010
        /*0490*/ 	.word	0x00000000
        /*0494*/ 	.word	0x00000000
        /*0498*/ 	.short	0x010a
        /*049a*/ 	.byte	0x3f
	.zero		1


	//   ....[69]....
        /*049c*/ 	.word	0x000100c0
        /*04a0*/ 	.word	0x00000000
        /*04a4*/ 	.word	0x00000000
        /*04a8*/ 	.short	0x010a
        /*04aa*/ 	.byte	0x3f
	.zero		1


	//   ....[70]....
        /*04ac*/ 	.word	0x00010170
        /*04b0*/ 	.word	0x00000004
        /*04b4*/ 	.word	0x00000000
        /*04b8*/ 	.short	0x010a
        /*04ba*/ 	.byte	0x3f
	.zero		1


	//----- nvinfo : EIATTR_NUM_MBARRIERS
	.align		4
.L_26:
        /*04bc*/ 	.byte	0x03, 0x38
        /*04be*/ 	.short	0x002c


	//----- nvinfo : EIATTR_EXIT_INSTR_OFFSETS
	.align		4
        /*04c0*/ 	.byte	0x04, 0x1c
        /*04c2*/ 	.short	(.L_28 - .L_27)


	//   ....[0]....
.L_27:
        /*04c4*/ 	.word	0x00000900


	//   ....[1]....
        /*04c8*/ 	.word	0x00001620


	//   ....[2]....
        /*04cc*/ 	.word	0x000092d0


	//   ....[3]....
        /*04d0*/ 	.word	0x000093a0


	//   ....[4]....
        /*04d4*/ 	.word	0x0000e970


	//   ....[5]....
        /*04d8*/ 	.word	0x0000ea20


	//   ....[6]....
        /*04dc*/ 	.word	0x0000ea40


	//   ....[7]....
        /*04e0*/ 	.word	0x0000f1f0


	//   ....[8]....
        /*04e4*/ 	.word	0x000101a0


	//----- nvinfo : EIATTR_MAX_THREADS
	.align		4
.L_28:
        /*04e8*/ 	.byte	0x04, 0x05
        /*04ea*/ 	.short	(.L_30 - .L_29)
.L_29:
        /*04ec*/ 	.word	0x00000100
        /*04f0*/ 	.word	0x00000001
        /*04f4*/ 	.word	0x00000001


	//----- nvinfo : EIATTR_CRS_STACK_SIZE
	.align		4
.L_30:
        /*04f8*/ 	.byte	0x04, 0x1e
        /*04fa*/ 	.short	(.L_32 - .L_31)
.L_31:
        /*04fc*/ 	.word	0x00000000


	//----- nvinfo : EIATTR_CBANK_PARAM_SIZE
	.align		4
.L_32:
        /*0500*/ 	.byte	0x03, 0x19
        /*0502*/ 	.short	0x03f0


	//----- nvinfo : EIATTR_PARAM_CBANK
	.align		4
        /*0504*/ 	.byte	0x04, 0x0a
        /*0506*/ 	.short	(.L_34 - .L_33)
	.align		4
.L_33:
        /*0508*/ 	.word	index@(.nv.constant0._ZN7cutlass13device_kernelINS_4conv6kernel13ConvUniversalINS1_16ConvProblemShapeILNS1_8OperatorE0ELi2EEENS1_10collective14CollectiveConvINS1_46MainloopSm90TmaGmmaWarpSpecializedImplicitGemmILS5_0ELi22ELi2EN4cute5tupleIJNSA_1CILi1EEESD_SD_EEENS1_36KernelImplicitTmaWarpSpecializedSm90ELi1EEENSB_IJNSC_ILi256EEENSC_ILi64EEENSB_IJNSC_ILi32EEEEEEEEENS_12float_e4m3_tESM_NSA_8TiledMMAINSA_8MMA_AtomIJNSA_4SM904GMMA30MMA_64x64x32_F32E4M3E4M3_SS_TNILNSQ_7ScaleInE1ELSS_1EEEEEENSA_6LayoutISE_NSB_IJNSC_ILi0EEESW_SW_EEEEENSB_IJNSA_10UnderscoreESZ_SZ_EEEEENS7_6detail26Sm90ImplicitGemmTileTraitsINSA_20SM90_TMA_LOAD_IM2COLENSA_14ComposedLayoutINSA_7SwizzleILi1ELi4ELi3EEENSA_18smem_ptr_flag_bitsILi8EEENSV_INSB_IJNSB_IJNSC_ILi8EEESJ_EEENSB_IJSJ_SD_EEENSB_IJSD_NSC_ILi22EEEEEEEEENSB_IJNSB_IJSJ_SH_EEENSB_IJSD_SW_EEENSB_IJSW_NSC_ILi8192EEEEEEEEEEEEEvEENS13_INSA_13SM90_TMA_LOADENS15_IS17_S19_NSV_INSB_IJNSB_IJS1A_S1A_EEES1C_S1E_EEENSB_IJS1G_S1H_NSB_IJSW_NSC_ILi2048EEEEEEEEEEEEEvEEEENS_8epilogue10collective6detail29Sm90TmaWarpSpecializedAdapterINS1Z_15DefaultEpilogueISM_NSB_IJNSB_IJlllEEESD_SW_EEES24_NS1Y_6thread17LinearCombinationISM_Li1EffLNS25_9ScaleType4KindE0ELNS_15FloatRoundStyleE2ESM_EENS_4gemm15EpilogueDefaultEEEEEvvEEEEvNT_6ParamsE)
        /*050c*/ 	.short	0x0210
        /*050e*/ 	.short	0x03f0


	//----- nvinfo : EIATTR_SW_WAR
	.align		4
.L_34:
        /*0510*/ 	.byte	0x04, 0x36
        /*0512*/ 	.short	(.L_36 - .L_35)
.L_35:
        /*0514*/ 	.word	0x00000008
.L_36:


//--------------------- .nv.callgraph             --------------------------
	.section	.nv.callgraph,"",@"SHT_CUDA_CALLGRAPH"
	.align	4
	.sectionentsize	8
	.align		4
        /*0000*/ 	.word	0x00000000
	.align		4
        /*0004*/ 	.word	0xffffffff
	.align		4
        /*0008*/ 	.word	0x00000000
	.align		4
        /*000c*/ 	.word	0xfffffffe
	.align		4
        /*0010*/ 	.word	0x00000000
	.align		4
        /*0014*/ 	.word	0xfffffffd
	.align		4
        /*0018*/ 	.word	0x00000000
	.align		4
        /*001c*/ 	.word	0xfffffffc


//--------------------- .nv.constant4             --------------------------
	.section	.nv.constant4,"a",@progbits
	.align	8
	.align		8
.nv.constant4:
        /*0000*/ 	.dword	_ZN39_INTERNAL_1eaeaf47_4_k_cu_04223d8d_26634cuda3std3__45__cpo5beginE
	.align		8
        /*0008*/ 	.dword	_ZN39_INTERNAL_1eaeaf47_4_k_cu_04223d8d_26634cuda3std3__45__cpo3endE
	.align		8
        /*0010*/ 	.dword	_ZN39_INTERNAL_1eaeaf47_4_k_cu_04223d8d_26634cuda3std3__45__cpo6cbeginE
	.align		8
        /*0018*/ 	.dword	_ZN39_INTERNAL_1eaeaf47_4_k_cu_04223d8d_26634cuda3std3__45__cpo4cendE
	.align		8
        /*0020*/ 	.dword	_ZN39_INTERNAL_1eaeaf47_4_k_cu_04223d8d_26634cuda3std3__441_GLOBAL__N__1eaeaf47_4_k_cu_04223d8d_26636ignoreE
	.align		8
        /*0028*/ 	.dword	_ZN39_INTERNAL_1eaeaf47_4_k_cu_04223d8d_26634cuda3std3__419piecewise_constructE
	.align		8
        /*0030*/ 	.dword	_ZN39_INTERNAL_1eaeaf47_4_k_cu_04223d8d_26634cuda3std3__48in_placeE
	.align		8
        /*0038*/ 	.dword	_ZN39_INTERNAL_1eaeaf47_4_k_cu_04223d8d_26634cuda3std6ranges3__45__cpo4swapE
	.align		8
        /*0040*/ 	.dword	_ZN39_INTERNAL_1eaeaf47_4_k_cu_04223d8d_26634cuda3std6ranges3__45__cpo9iter_moveE
	.align		8
        /*0048*/ 	.dword	_ZN39_INTERNAL_1eaeaf47_4_k_cu_04223d8d_26634cute7productE
	.align		8
        /*0050*/ 	.dword	_ZN39_INTERNAL_1eaeaf47_4_k_cu_04223d8d_26634cute1_E


//--------------------- .text._ZN7cutlass13device_kernelINS_4conv6kernel13ConvUniversalINS1_16ConvProblemShapeILNS1_8OperatorE0ELi2EEENS1_10collective14CollectiveConvINS1_46MainloopSm90TmaGmmaWarpSpecializedImplicitGemmILS5_0ELi22ELi2EN4cute5tupleIJNSA_1CILi1EEESD_SD_EEENS1_36KernelImplicitTmaWarpSpecializedSm90ELi1EEENSB_IJNSC_ILi256EEENSC_ILi64EEENSB_IJNSC_ILi32EEEEEEEEENS_12float_e4m3_tESM_NSA_8TiledMMAINSA_8MMA_AtomIJNSA_4SM904GMMA30MMA_64x64x32_F32E4M3E4M3_SS_TNILNSQ_7ScaleInE1ELSS_1EEEEEENSA_6LayoutISE_NSB_IJNSC_ILi0EEESW_SW_EEEEENSB_IJNSA_10UnderscoreESZ_SZ_EEEEENS7_6detail26Sm90ImplicitGemmTileTraitsINSA_20SM90_TMA_LOAD_IM2COLENSA_14ComposedLayoutINSA_7SwizzleILi1ELi4ELi3EEENSA_18smem_ptr_flag_bitsILi8EEENSV_INSB_IJNSB_IJNSC_ILi8EEESJ_EEENSB_IJSJ_SD_EEENSB_IJSD_NSC_ILi22EEEEEEEEENSB_IJNSB_IJSJ_SH_EEENSB_IJSD_SW_EEENSB_IJSW_NSC_ILi8192EEEEEEEEEEEEEvEENS13_INSA_13SM90_TMA_LOADENS15_IS17_S19_NSV_INSB_IJNSB_IJS1A_S1A_EEES1C_S1E_EEENSB_IJS1G_S1H_NSB_IJSW_NSC_ILi2048EEEEEEEEEEEEEvEEEENS_8epilogue10collective6detail29Sm90TmaWarpSpecializedAdapterINS1Z_15DefaultEpilogueISM_NSB_IJNSB_IJlllEEESD_SW_EEES24_NS1Y_6thread17LinearCombinationISM_Li1EffLNS25_9ScaleType4KindE0ELNS_15FloatRoundStyleE2ESM_EENS_4gemm15EpilogueDefaultEEEEEvvEEEEvNT_6ParamsE --------------------------
	.section	.text._ZN7cutlass13device_kernelINS_4conv6kernel13ConvUniversalINS1_16ConvProblemShapeILNS1_8OperatorE0ELi2EEENS1_10collective14CollectiveConvINS1_46MainloopSm90TmaGmmaWarpSpecializedImplicitGemmILS5_0ELi22ELi2EN4cute5tupleIJNSA_1CILi1EEESD_SD_EEENS1_36KernelImplicitTmaWarpSpecializedSm90ELi1EEENSB_IJNSC_ILi256EEENSC_ILi64EEENSB_IJNSC_ILi32EEEEEEEEENS_12float_e4m3_tESM_NSA_8TiledMMAINSA_8MMA_AtomIJNSA_4SM904GMMA30MMA_64x64x32_F32E4M3E4M3_SS_TNILNSQ_7ScaleInE1ELSS_1EEEEEENSA_6LayoutISE_NSB_IJNSC_ILi0EEESW_SW_EEEEENSB_IJNSA_10UnderscoreESZ_SZ_EEEEENS7_6detail26Sm90ImplicitGemmTileTraitsINSA_20SM90_TMA_LOAD_IM2COLENSA_14ComposedLayoutINSA_7SwizzleILi1ELi4ELi3EEENSA_18smem_ptr_flag_bitsILi8EEENSV_INSB_IJNSB_IJNSC_ILi8EEESJ_EEENSB_IJSJ_SD_EEENSB_IJSD_NSC_ILi22EEEEEEEEENSB_IJNSB_IJSJ_SH_EEENSB_IJSD_SW_EEENSB_IJSW_NSC_ILi8192EEEEEEEEEEEEEvEENS13_INSA_13SM90_TMA_LOADENS15_IS17_S19_NSV_INSB_IJNSB_IJS1A_S1A_EEES1C_S1E_EEENSB_IJS1G_S1H_NSB_IJSW_NSC_ILi2048EEEEEEEEEEEEEvEEEENS_8epilogue10collective6detail29Sm90TmaWarpSpecializedAdapterINS1Z_15DefaultEpilogueISM_NSB_IJNSB_IJlllEEESD_SW_EEES24_NS1Y_6thread17LinearCombinationISM_Li1EffLNS25_9ScaleType4KindE0ELNS_15FloatRoundStyleE2ESM_EENS_4gemm15EpilogueDefaultEEEEEvvEEEEvNT_6ParamsE,"ax",@progbits
	.align	128
.text._ZN7cutlass13device_kernelINS_4conv6kernel13ConvUniversalINS1_16ConvProblemShapeILNS1_8OperatorE0ELi2EEENS1_10collective14CollectiveConvINS1_46MainloopSm90TmaGmmaWarpSpecializedImplicitGemmILS5_0ELi22ELi2EN4cute5tupleIJNSA_1CILi1EEESD_SD_EEENS1_36KernelImplicitTmaWarpSpecializedSm90ELi1EEENSB_IJNSC_ILi256EEENSC_ILi64EEENSB_IJNSC_ILi32EEEEEEEEENS_12float_e4m3_tESM_NSA_8TiledMMAINSA_8MMA_AtomIJNSA_4SM904GMMA30MMA_64x64x32_F32E4M3E4M3_SS_TNILNSQ_7ScaleInE1ELSS_1EEEEEENSA_6LayoutISE_NSB_IJNSC_ILi0EEESW_SW_EEEEENSB_IJNSA_10UnderscoreESZ_SZ_EEEEENS7_6detail26Sm90ImplicitGemmTileTraitsINSA_20SM90_TMA_LOAD_IM2COLENSA_14ComposedLayoutINSA_7SwizzleILi1ELi4ELi3EEENSA_18smem_ptr_flag_bitsILi8EEENSV_INSB_IJNSB_IJNSC_ILi8EEESJ_EEENSB_IJSJ_SD_EEENSB_IJSD_NSC_ILi22EEEEEEEEENSB_IJNSB_IJSJ_SH_EEENSB_IJSD_SW_EEENSB_IJSW_NSC_ILi8192EEEEEEEEEEEEEvEENS13_INSA_13SM90_TMA_LOADENS15_IS17_S19_NSV_INSB_IJNSB_IJS1A_S1A_EEES1C_S1E_EEENSB_IJS1G_S1H_NSB_IJSW_NSC_ILi2048EEEEEEEEEEEEEvEEEENS_8epilogue10collective6detail29Sm90TmaWarpSpecializedAdapterINS1Z_15DefaultEpilogueISM_NSB_IJNSB_IJlllEEESD_SW_EEES24_NS1Y_6thread17LinearCombinationISM_Li1EffLNS25_9ScaleType4KindE0ELNS_15FloatRoundStyleE2ESM_EENS_4gemm15EpilogueDefaultEEEEEvvEEEEvNT_6ParamsE:
        .type           _ZN7cutlass13device_kernelINS_4conv6kernel13ConvUniversalINS1_16ConvProblemShapeILNS1_8OperatorE0ELi2EEENS1_10collective14CollectiveConvINS1_46MainloopSm90TmaGmmaWarpSpecializedImplicitGemmILS5_0ELi22ELi2EN4cute5tupleIJNSA_1CILi1EEESD_SD_EEENS1_36KernelImplicitTmaWarpSpecializedSm90ELi1EEENSB_IJNSC_ILi256EEENSC_ILi64EEENSB_IJNSC_ILi32EEEEEEEEENS_12float_e4m3_tESM_NSA_8TiledMMAINSA_8MMA_AtomIJNSA_4SM904GMMA30MMA_64x64x32_F32E4M3E4M3_SS_TNILNSQ_7ScaleInE1ELSS_1EEEEEENSA_6LayoutISE_NSB_IJNSC_ILi0EEESW_SW_EEEEENSB_IJNSA_10UnderscoreESZ_SZ_EEEEENS7_6detail26Sm90ImplicitGemmTileTraitsINSA_20SM90_TMA_LOAD_IM2COLENSA_14ComposedLayoutINSA_7SwizzleILi1ELi4ELi3EEENSA_18smem_ptr_flag_bitsILi8EEENSV_INSB_IJNSB_IJNSC_ILi8EEESJ_EEENSB_IJSJ_SD_EEENSB_IJSD_NSC_ILi22EEEEEEEEENSB_IJNSB_IJSJ_SH_EEENSB_IJSD_SW_EEENSB_IJSW_NSC_ILi8192EEEEEEEEEEEEEvEENS13_INSA_13SM90_TMA_LOADENS15_IS17_S19_NSV_INSB_IJNSB_IJS1A_S1A_EEES1C_S1E_EEENSB_IJS1G_S1H_NSB_IJSW_NSC_ILi2048EEEEEEEEEEEEEvEEEENS_8epilogue10collective6detail29Sm90TmaWarpSpecializedAdapterINS1Z_15DefaultEpilogueISM_NSB_IJNSB_IJlllEEESD_SW_EEES24_NS1Y_6thread17LinearCombinationISM_Li1EffLNS25_9ScaleType4KindE0ELNS_15FloatRoundStyleE2ESM_EENS_4gemm15EpilogueDefaultEEEEEvvEEEEvNT_6ParamsE,@function
        .size           _ZN7cutlass13device_kernelINS_4conv6kernel13ConvUniversalINS1_16ConvProblemShapeILNS1_8OperatorE0ELi2EEENS1_10collective14CollectiveConvINS1_46MainloopSm90TmaGmmaWarpSpecializedImplicitGemmILS5_0ELi22ELi2EN4cute5tupleIJNSA_1CILi1EEESD_SD_EEENS1_36KernelImplicitTmaWarpSpecializedSm90ELi1EEENSB_IJNSC_ILi256EEENSC_ILi64EEENSB_IJNSC_ILi32EEEEEEEEENS_12float_e4m3_tESM_NSA_8TiledMMAINSA_8MMA_AtomIJNSA_4SM904GMMA30MMA_64x64x32_F32E4M3E4M3_SS_TNILNSQ_7ScaleInE1ELSS_1EEEEEENSA_6LayoutISE_NSB_IJNSC_ILi0EEESW_SW_EEEEENSB_IJNSA_10UnderscoreESZ_SZ_EEEEENS7_6detail26Sm90ImplicitGemmTileTraitsINSA_20SM90_TMA_LOAD_IM2COLENSA_14ComposedLayoutINSA_7SwizzleILi1ELi4ELi3EEENSA_18smem_ptr_flag_bitsILi8EEENSV_INSB_IJNSB_IJNSC_ILi8EEESJ_EEENSB_IJSJ_SD_EEENSB_IJSD_NSC_ILi22EEEEEEEEENSB_IJNSB_IJSJ_SH_EEENSB_IJSD_SW_EEENSB_IJSW_NSC_ILi8192EEEEEEEEEEEEEvEENS13_INSA_13SM90_TMA_LOADENS15_IS17_S19_NSV_INSB_IJNSB_IJS1A_S1A_EEES1C_S1E_EEENSB_IJS1G_S1H_NSB_IJSW_NSC_ILi2048EEEEEEEEEEEEEvEEEENS_8epilogue10collective6detail29Sm90TmaWarpSpecializedAdapterINS1Z_15DefaultEpilogueISM_NSB_IJNSB_IJlllEEESD_SW_EEES24_NS1Y_6thread17LinearCombinationISM_Li1EffLNS25_9ScaleType4KindE0ELNS_15FloatRoundStyleE2ESM_EENS_4gemm15EpilogueDefaultEEEEEvvEEEEvNT_6ParamsE,(.L_x_116 - _ZN7cutlass13device_kernelINS_4conv6kernel13ConvUniversalINS1_16ConvProblemShapeILNS1_8OperatorE0ELi2EEENS1_10collective14CollectiveConvINS1_46MainloopSm90TmaGmmaWarpSpecializedImplicitGemmILS5_0ELi22ELi2EN4cute5tupleIJNSA_1CILi1EEESD_SD_EEENS1_36KernelImplicitTmaWarpSpecializedSm90ELi1EEENSB_IJNSC_ILi256EEENSC_ILi64EEENSB_IJNSC_ILi32EEEEEEEEENS_12float_e4m3_tESM_NSA_8TiledMMAINSA_8MMA_AtomIJNSA_4SM904GMMA30MMA_64x64x32_F32E4M3E4M3_SS_TNILNSQ_7ScaleInE1ELSS_1EEEEEENSA_6LayoutISE_NSB_IJNSC_ILi0EEESW_SW_EEEEENSB_IJNSA_10UnderscoreESZ_SZ_EEEEENS7_6detail26Sm90ImplicitGemmTileTraitsINSA_20SM90_TMA_LOAD_IM2COLENSA_14ComposedLayoutINSA_7SwizzleILi1ELi4ELi3EEENSA_18smem_ptr_flag_bitsILi8EEENSV_INSB_IJNSB_IJNSC_ILi8EEESJ_EEENSB_IJSJ_SD_EEENSB_IJSD_NSC_ILi22EEEEEEEEENSB_IJNSB_IJSJ_SH_EEENSB_IJSD_SW_EEENSB_IJSW_NSC_ILi8192EEEEEEEEEEEEEvEENS13_INSA_13SM90_TMA_LOADENS15_IS17_S19_NSV_INSB_IJNSB_IJS1A_S1A_EEES1C_S1E_EEENSB_IJS1G_S1H_NSB_IJSW_NSC_ILi2048EEEEEEEEEEEEEvEEEENS_8epilogue10collective6detail29Sm90TmaWarpSpecializedAdapterINS1Z_15DefaultEpilogueISM_NSB_IJNSB_IJlllEEESD_SW_EEES24_NS1Y_6thread17LinearCombinationISM_Li1EffLNS25_9ScaleType4KindE0ELNS_15FloatRoundStyleE2ESM_EENS_4gemm15EpilogueDefaultEEEEEvvEEEEvNT_6ParamsE)
        .other          _ZN7cutlass13device_kernelINS_4conv6kernel13ConvUniversalINS1_16ConvProblemShapeILNS1_8OperatorE0ELi2EEENS1_10collective14CollectiveConvINS1_46MainloopSm90TmaGmmaWarpSpecializedImplicitGemmILS5_0ELi22ELi2EN4cute5tupleIJNSA_1CILi1EEESD_SD_EEENS1_36KernelImplicitTmaWarpSpecializedSm90ELi1EEENSB_IJNSC_ILi256EEENSC_ILi64EEENSB_IJNSC_ILi32EEEEEEEEENS_12float_e4m3_tESM_NSA_8TiledMMAINSA_8MMA_AtomIJNSA_4SM904GMMA30MMA_64x64x32_F32E4M3E4M3_SS_TNILNSQ_7ScaleInE1ELSS_1EEEEEENSA_6LayoutISE_NSB_IJNSC_ILi0EEESW_SW_EEEEENSB_IJNSA_10UnderscoreESZ_SZ_EEEEENS7_6detail26Sm90ImplicitGemmTileTraitsINSA_20SM90_TMA_LOAD_IM2COLENSA_14ComposedLayoutINSA_7SwizzleILi1ELi4ELi3EEENSA_18smem_ptr_flag_bitsILi8EEENSV_INSB_IJNSB_IJNSC_ILi8EEESJ_EEENSB_IJSJ_SD_EEENSB_IJSD_NSC_ILi22EEEEEEEEENSB_IJNSB_IJSJ_SH_EEENSB_IJSD_SW_EEENSB_IJSW_NSC_ILi8192EEEEEEEEEEEEEvEENS13_INSA_13SM90_TMA_LOADENS15_IS17_S19_NSV_INSB_IJNSB_IJS1A_S1A_EEES1C_S1E_EEENSB_IJS1G_S1H_NSB_IJSW_NSC_ILi2048EEEEEEEEEEEEEvEEEENS_8epilogue10collective6detail29Sm90TmaWarpSpecializedAdapterINS1Z_15DefaultEpilogueISM_NSB_IJNSB_IJlllEEESD_SW_EEES24_NS1Y_6thread17LinearCombinationISM_Li1EffLNS25_9ScaleType4KindE0ELNS_15FloatRoundStyleE2ESM_EENS_4gemm15EpilogueDefaultEEEEEvvEEEEvNT_6ParamsE,@"STO_CUDA_ENTRY STV_DEFAULT"
_ZN7cutlass13device_kernelINS_4conv6kernel13ConvUniversalINS1_16ConvProblemShapeILNS1_8OperatorE0ELi2EEENS1_10collective14CollectiveConvINS1_46MainloopSm90TmaGmmaWarpSpecializedImplicitGemmILS5_0ELi22ELi2EN4cute5tupleIJNSA_1CILi1EEESD_SD_EEENS1_36KernelImplicitTmaWarpSpecializedSm90ELi1EEENSB_IJNSC_ILi256EEENSC_ILi64EEENSB_IJNSC_ILi32EEEEEEEEENS_12float_e4m3_tESM_NSA_8TiledMMAINSA_8MMA_AtomIJNSA_4SM904GMMA30MMA_64x64x32_F32E4M3E4M3_SS_TNILNSQ_7ScaleInE1ELSS_1EEEEEENSA_6LayoutISE_NSB_IJNSC_ILi0EEESW_SW_EEEEENSB_IJNSA_10UnderscoreESZ_SZ_EEEEENS7_6detail26Sm90ImplicitGemmTileTraitsINSA_20SM90_TMA_LOAD_IM2COLENSA_14ComposedLayoutINSA_7SwizzleILi1ELi4ELi3EEENSA_18smem_ptr_flag_bitsILi8EEENSV_INSB_IJNSB_IJNSC_ILi8EEESJ_EEENSB_IJSJ_SD_EEENSB_IJSD_NSC_ILi22EEEEEEEEENSB_IJNSB_IJSJ_SH_EEENSB_IJSD_SW_EEENSB_IJSW_NSC_ILi8192EEEEEEEEEEEEEvEENS13_INSA_13SM90_TMA_LOADENS15_IS17_S19_NSV_INSB_IJNSB_IJS1A_S1A_EEES1C_S1E_EEENSB_IJS1G_S1H_NSB_IJSW_NSC_ILi2048EEEEEEEEEEEEEvEEEENS_8epilogue10collective6detail29Sm90TmaWarpSpecializedAdapterINS1Z_15DefaultEpilogueISM_NSB_IJNSB_IJlllEEESD_SW_EEES24_NS1Y_6thread17LinearCombinationISM_Li1EffLNS25_9ScaleType4KindE0ELNS_15FloatRoundStyleE2ESM_EENS_4gemm15EpilogueDefaultEEEEEvvEEEEvNT_6ParamsE:
[----:B------:R-:W-:Y:S01]  /*0000*/  LDC R1, c[0x0][0x28] ;  /* 0x00000a00ff017b82 */ /* 0x000fe20000000800 */
[----:B------:R-:W0:Y:S01]  /*0010*/  S2R R9, SR_TID.X ;  /* 0x0000000000097919 */ /* 0x000e220000002100 */
[----:B------:R-:W-:Y:S01]  /*0020*/  ELECT P0, URZ, PT ;  /* 0x00000000003f782f */ /* 0x000fe20003800000 */
[----:B------:R-:W-:Y:S01]  /*0030*/  BSSY B0, `(.L_x_0) ;  /* 0x000000f000007945 */ /* 0x000fe20003800000 */
[--C-:B0-----:R-:W-:Y:S02]  /*0040*/  SHF.R.U32.HI R0, RZ, 0x5, R9.reuse ;  /* 0x00000005ff007819 */ /* 0x101fe40000011609 */
[----:B------:R-:W-:-:S03]  /*0050*/  SHF.R.U32.HI R3, RZ, 0x7, R9 ;  /* 0x00000007ff037819 */ /* 0x000fc60000011609 */
[----:B------:R-:W0:Y:S04]  /*0060*/  SHFL.IDX PT, R2, R0, RZ, 0x1f ;  /* 0x00001fff00027589 */ /* 0x000e2800000e0000 */
[----:B------:R1:W2:Y:S01]  /*0070*/  SHFL.IDX PT, R7, R3, RZ, 0x1f ;  /* 0x00001fff03077589 */ /* 0x0002a200000e0000 */
[----:B0-----:R-:W-:-:S13]  /*0080*/  ISETP.NE.OR P0, PT, R2, RZ, !P0 ;  /* 0x000000ff0200720c */ /* 0x001fda0004705670 */
[----:B-12---:R-:W-:Y:S05]  /*0090*/  @P0 BRA `(.L_x_1) ;  /* 0x0000000000200947 */ /* 0x006fea0003800000 */
[----:B------:R-:W-:Y:S02]  /*00a0*/  ULDC.64 UR4, c[0x0][0x198] ;  /* 0x0000660000047ab9 */ /* 0x000fe40000000a00 */
[----:B------:R-:W-:Y:S02]  /*00b0*/  UIADD3 UR6, UP0, UR4, 0xf0, URZ ;  /* 0x000000f004067890 */ /* 0x000fe4000ff1e03f */
[----:B------:R-:W-:Y:S02]  /*00c0*/  UIADD3 UR4, UP1, UR4, 0x1f0, URZ ;  /* 0x000001f004047890 */ /* 0x000fe4000ff3e03f */
[----:B------:R-:W-:Y:S02]  /*00d0*/  UIADD3.X UR7, URZ, UR5, URZ, UP0, !UPT ;  /* 0x000000053f077290 */ /* 0x000fe400087fe43f */
[----:B------:R-:W-:-:S07]  /*00e0*/  UIADD3.X UR5, URZ, UR5, URZ, UP1, !UPT ;  /* 0x000000053f057290 */ /* 0x000fce0008ffe43f */
[----:B------:R0:W-:Y:S02]  /*00f0*/  UTMACCTL.PF [UR6] ;  /* 0x00000000060079b9 */ /* 0x0001e40008040000 */
[----:B------:R0:W-:Y:S02]  /*0100*/  UTMACCTL.PF [UR4] ;  /* 0x00000000040079b9 */ /* 0x0001e40008040000 */
[----:B0-----:R-:W-:Y:S01]  /*0110*/  NOP ;  /* 0x0000000000007918 */ /* 0x001fe20000000000 */
.L_x_1:
[----:B------:R-:W-:Y:S05]  /*0120*/  BSYNC B0 ;  /* 0x0000000000007941 */ /* 0x000fea0003800000 */
.L_x_0:
[----:B------:R-:W0:Y:S01]  /*0130*/  SHFL.IDX PT, R0, R0, RZ, 0x1f ;  /* 0x00001fff00007589 */ /* 0x000e2200000e0000 */
[----:B------:R-:W-:-:S04]  /*0140*/  SHF.R.S32.HI R3, RZ, 0x1f, R2 ;  /* 0x0000001fff037819 */ /* 0x000fc80000011402 */
[----:B------:R-:W-:Y:S02]  /*0150*/  LEA.HI R3, R3, R2, RZ, 0x2 ;  /* 0x0000000203037211 */ /* 0x000fe400078f10ff */
[----:B0-----:R-:W-:-:S13]  /*0160*/  ISETP.NE.AND P0, PT, R0, RZ, PT ;  /* 0x000000ff0000720c */ /* 0x001fda0003f05270 */
[----:B------:R-:W-:Y:S05]  /*0170*/  @P0 BRA `(.L_x_2) ;  /* 0x0000000000f40947 */ /* 0x000fea0003800000 */
[----:B------:R-:W-:Y:S01]  /*0180*/  ELECT P0, URZ, PT ;  /* 0x00000000003f782f */ /* 0x000fe20003800000 */
[----:B------:R-:W-:-:S12]  /*0190*/  BSSY B0, `(.L_x_2) ;  /* 0x000003b000007945 */ /* 0x000fd80003800000 */
[----:B------:R-:W-:Y:S05]  /*01a0*/  @!P0 BRA `(.L_x_3) ;  /* 0x0000000000e48947 */ /* 0x000fea0003800000 */
[----:B------:R-:W0:Y:S01]  /*01b0*/  S2UR UR8, SR_CgaCtaId ;  /* 0x00000000000879c3 */ /* 0x000e220000008800 */
[----:B------:R-:W-:Y:S01]  /*01c0*/  UMOV UR4, 0x400 ;  /* 0x0000040000047882 */ /* 0x000fe20000000000 */
[----:B------:R-:W-:Y:S01]  /*01d0*/  UMOV UR5, 0x1 ;  /* 0x0000000100057882 */ /* 0x000fe20000000000 */
[----:B------:R-:W-:Y:S02]  /*01e0*/  UMOV UR6, 0x80 ;  /* 0x0000008000067882 */ /* 0x000fe40000000000 */
[----:B------:R-:W-:-:S04]  /*01f0*/  UIADD3 UR6, -UR6, 0x100000, URZ ;  /* 0x0010000006067890 */ /* 0x000fc8000fffe13f */
[----:B------:R-:W-:Y:S02]  /*0200*/  USHF.L.U32 UR7, UR6, 0xb, URZ ;  /* 0x0000000b06077899 */ /* 0x000fe4000800063f */
[----:B------:R-:W-:Y:S02]  /*0210*/  USHF.L.U32 UR6, UR6, 0x1, URZ ;  /* 0x0000000106067899 */ /* 0x000fe4000800063f */
[----:B0-----:R-:W-:Y:S02]  /*0220*/  ULEA UR8, UR8, UR4, 0x18 ;  /* 0x0000000408087291 */ /* 0x001fe4000f8ec03f */
[----:B------:R-:W-:-:S04]  /*0230*/  UIADD3 UR4, -UR5, 0x100000, URZ ;  /* 0x0010000005047890 */ /* 0x000fc8000fffe13f */
[----:B------:R-:W-:Y:S02]  /*0240*/  USHF.L.U32 UR5, UR4, 0xb, URZ ;  /* 0x0000000b04057899 */ /* 0x000fe4000800063f */
[----:B------:R-:W-:Y:S01]  /*0250*/  USHF.L.U32 UR4, UR4, 0x1, URZ ;  /* 0x0000000104047899 */ /* 0x000fe2000800063f */
[----:B------:R-:W0:Y:S11]  /*0260*/  FENCE.VIEW.ASYNC.S ;  /* 0x00000000000073c6 */ /* 0x000e360000000000 */
[----:B0-----:R0:W1:Y:S01]  /*0270*/  SYNCS.EXCH.64 URZ, [UR8+0x37000], UR4 ;  /* 0x03700004083f75b2 */ /* 0x0010620008000100 */
[----:B------:R0:W2:Y:S01]  /*0280*/  SYNCS.EXCH.64 URZ, [UR8+0x370b0], UR6 ;  /* 0x0370b006083f75b2 */ /* 0x0000a20008000100 */
[----:B------:R0:W3:Y:S01]  /*0290*/  SYNCS.EXCH.64 URZ, [UR8+0x37008], UR4 ;  /* 0x03700804083f75b2 */ /* 0x0000e20008000100 */
[----:B------:R0:W4:Y:S01]  /*02a0*/  SYNCS.EXCH.64 URZ, [UR8+0x370b8], UR6 ;  /* 0x0370b806083f75b2 */ /* 0x0001220008000100 */
[----:B------:R0:W0:Y:S01]  /*02b0*/  SYNCS.EXCH.64 URZ, [UR8+0x37010], UR4 ;  /* 0x03701004083f75b2 */ /* 0x0000220008000100 */
        /* <DEDUP_REMOVED lines=39> */
[----:B-1234-:R-:W-:Y:S01]  /*0530*/  NOP ;  /* 0x0000000000007918 */ /* 0x01efe20000000000 */
.L_x_3:
[----:B0-----:R-:W-:Y:S05]  /*0540*/  BSYNC B0 ;  /* 0x0000000000007941 */ /* 0x001fea0003800000 */
.L_x_2:
[----:B------:R-:W-:Y:S01]  /*0550*/  ULDC.64 UR4, c[0x0][0x598] ;  /* 0x0001660000047ab9 */ /* 0x000fe20000000a00 */
[----:B------:R-:W-:Y:S01]  /*0560*/  LOP3.LUT R3, R3, 0xfffffffc, RZ, 0xc0, !PT ;  /* 0xfffffffc03037812 */ /* 0x000fe200078ec0ff */
[----:B------:R-:W-:Y:S01]  /*0570*/  NOP ;  /* 0x0000000000007918 */ /* 0x000fe20000000000 */
[----:B------:R-:W-:Y:S01]  /*0580*/  ISETP.NE.U32.AND P0, PT, RZ, UR4, PT ;  /* 0x00000004ff007c0c */ /* 0x000fe2000bf05070 */
[----:B------:R-:W-:Y:S01]  /*0590*/  NOP ;  /* 0x0000000000007918 */ /* 0x000fe20000000000 */
[----:B------:R-:W-:Y:S01]  /*05a0*/  BAR.SYNC.DEFER_BLOCKING 0x0 ;  /* 0x0000000000007b1d */ /* 0x000fe20000010000 */
[----:B------:R-:W-:Y:S01]  /*05b0*/  IMAD.IADD R6, R2, 0x1, -R3 ;  /* 0x0000000102067824 */ /* 0x000fe200078e0a03 */
[----:B------:R-:W-:Y:S02]  /*05c0*/  ISETP.NE.AND.EX P0, PT, RZ, UR5, PT, P0 ;  /* 0x00000005ff007c0c */ /* 0x000fe4000bf05300 */
[C---:B------:R-:W-:Y:S02]  /*05d0*/  ISETP.NE.AND P2, PT, R7.reuse, 0x1, PT ;  /* 0x000000010700780c */ /* 0x040fe40003f45270 */
[----:B------:R-:W-:Y:S01]  /*05e0*/  LOP3.LUT P1, RZ, R7, R6, RZ, 0xfc, !PT ;  /* 0x0000000607ff7212 */ /* 0x000fe2000782fcff */
[----:B------:R-:W-:-:S03]  /*05f0*/  ULDC.64 UR12, c[0x0][0x208] ;  /* 0x00008200000c7ab9 */ /* 0x000fc60000000a00 */
[----:B------:R-:W-:-:S04]  /*0600*/  SEL R0, RZ, 0x1, P1 ;  /* 0x00000001ff007807 */ /* 0x000fc80000800000 */
[----:B------:R-:W-:Y:S01]  /*0610*/  SEL R8, R0, 0x2, P2 ;  /* 0x0000000200087807 */ /* 0x000fe20001000000 */
[----:B------:R-:W-:Y:S06]  /*0620*/  @!P0 BRA `(.L_x_4) ;  /* 0x00000000001c8947 */ /* 0x000fec0003800000 */
[----:B------:R-:W0:Y:S02]  /*0630*/  LDC.64 R2, c[0x0][0x598] ;  /* 0x00016600ff027b82 */ /* 0x000e240000000a00 */
[----:B0-----:R-:W2:Y:S02]  /*0640*/  LDG.E.64 R2, desc[UR12][R2.64] ;  /* 0x0000000c02027981 */ /* 0x001ea4000c1e1b00 */
[----:B--2---:R-:W-:-:S04]  /*0650*/  ISETP.NE.U32.AND P0, PT, R2, RZ, PT ;  /* 0x000000ff0200720c */ /* 0x004fc80003f05070 */
[----:B------:R-:W-:-:S13]  /*0660*/  ISETP.NE.AND.EX P0, PT, R3, RZ, PT, P0 ;  /* 0x000000ff0300720c */ /* 0x000fda0003f05300 */
[----:B------:R-:W-:Y:S05]  /*0670*/  @!P0 BRA `(.L_x_4) ;  /* 0x0000000000088947 */ /* 0x000fea0003800000 */
[----:B------:R2:W5:Y:S01]  /*0680*/  LD.E R2, desc[UR12][R2.64] ;  /* 0x0000000c02027980 */ /* 0x000562000c101900 */
[----:B------:R-:W-:Y:S05]  /*0690*/  BRA `(.L_x_5) ;  /* 0x0000000000207947 */ /* 0x000fea0003800000 */
.L_x_4:
[----:B------:R-:W-:Y:S02]  /*06a0*/  ULDC.64 UR4, c[0x0][0x588] ;  /* 0x0001620000047ab9 */ /* 0x000fe40000000a00 */
[----:B------:R-:W-:-:S04]  /*06b0*/  ISETP.NE.U32.AND P0, PT, RZ, UR4, PT ;  /* 0x00000004ff007c0c */ /* 0x000fc8000bf05070 */
[----:B------:R-:W-:-:S13]  /*06c0*/  ISETP.NE.AND.EX P0, PT, RZ, UR5, PT, P0 ;  /* 0x00000005ff007c0c */ /* 0x000fda000bf05300 */
[----:B------:R-:W-:Y:S05]  /*06d0*/  @!P0 BRA `(.L_x_6) ;  /* 0x00000000000c8947 */ /* 0x000fea0003800000 */
[----:B------:R-:W0:Y:S02]  /*06e0*/  LDC.64 R2, c[0x0][0x588] ;  /* 0x00016200ff027b82 */ /* 0x000e240000000a00 */
[----:B0-----:R0:W5:Y:S01]  /*06f0*/  LDG.E R2, desc[UR12][R2.64] ;  /* 0x0000000c02027981 */ /* 0x001162000c1e1900 */
[----:B------:R-:W-:Y:S05]  /*0700*/  BRA `(.L_x_5) ;  /* 0x0000000000047947 */ /* 0x000fea0003800000 */
.L_x_6:
[----:B------:R-:W1:Y:S02]  /*0710*/  LDC R2, c[0x0][0x580] ;  /* 0x00016000ff027b82 */ /* 0x000e640000000800 */
.L_x_5:
[----:B------:R-:W-:Y:S02]  /*0720*/  ULDC.64 UR4, c[0x0][0x5a0] ;  /* 0x0001680000047ab9 */ /* 0x000fe40000000a00 */
[----:B------:R-:W-:-:S04]  /*0730*/  ISETP.NE.U32.AND P0, PT, RZ, UR4, PT ;  /* 0x00000004ff007c0c */ /* 0x000fc8000bf05070 */
[----:B------:R-:W-:-:S13]  /*0740*/  ISETP.NE.AND.EX P0, PT, RZ, UR5, PT, P0 ;  /* 0x00000005ff007c0c */ /* 0x000fda000bf05300 */
[----:B------:R-:W-:Y:S05]  /*0750*/  @!P0 BRA `(.L_x_7) ;  /* 0x00000000001c8947 */ /* 0x000fea0003800000 */
[----:B------:R-:W3:Y:S02]  /*0760*/  LDC.64 R4, c[0x0][0x5a0] ;  /* 0x00016800ff047b82 */ /* 0x000ee40000000a00 */
[----:B---3--:R-:W3:Y:S02]  /*0770*/  LDG.E.64 R4, desc[UR12][R4.64] ;  /* 0x0000000c04047981 */ /* 0x008ee4000c1e1b00 */
[----:B---3--:R-:W-:-:S04]  /*0780*/  ISETP.NE.U32.AND P0, PT, R4, RZ, PT ;  /* 0x000000ff0400720c */ /* 0x008fc80003f05070 */
[----:B------:R-:W-:-:S13]  /*0790*/  ISETP.NE.AND.EX P0, PT, R5, RZ, PT, P0 ;  /* 0x000000ff0500720c */ /* 0x000fda0003f05300 */
[----:B------:R-:W-:Y:S05]  /*07a0*/  @!P0 BRA `(.L_x_7) ;  /* 0x0000000000088947 */ /* 0x000fea0003800000 */
[----:B------:R3:W5:Y:S01]  /*07b0*/  LD.E R0, desc[UR12][R4.64] ;  /* 0x0000000c04007980 */ /* 0x000762000c101900 */
[----:B------:R-:W-:Y:S05]  /*07c0*/  BRA `(.L_x_8) ;  /* 0x0000000000207947 */ /* 0x000fea0003800000 */
.L_x_7:
[----:B------:R-:W-:Y:S02]  /*07d0*/  ULDC.64 UR4, c[0x0][0x590] ;  /* 0x0001640000047ab9 */ /* 0x000fe40000000a00 */
[----:B------:R-:W-:-:S04]  /*07e0*/  ISETP.NE.U32.AND P0, PT, RZ, UR4, PT ;  /* 0x00000004ff007c0c */ /* 0x000fc8000bf05070 */
[----:B------:R-:W-:-:S13]  /*07f0*/  ISETP.NE.AND.EX P0, PT, RZ, UR5, PT, P0 ;  /* 0x00000005ff007c0c */ /* 0x000fda000bf05300 */
[----:B------:R-:W-:Y:S05]  /*0800*/  @!P0 BRA `(.L_x_9) ;  /* 0x00000000000c8947 */ /* 0x000fea0003800000 */
[----:B------:R-:W3:Y:S02]  /*0810*/  LDC.64 R4, c[0x0][0x590] ;  /* 0x00016400ff047b82 */ /* 0x000ee40000000a00 */
[----:B---3--:R4:W5:Y:S01]  /*0820*/  LDG.E R0, desc[UR12][R4.64] ;  /* 0x0000000c04007981 */ /* 0x008962000c1e1900 */
[----:B------:R-:W-:Y:S05]  /*0830*/  BRA `(.L_x_8) ;  /* 0x0000000000047947 */ /* 0x000fea0003800000 */
.L_x_9:
[----:B------:R-:W3:Y:S02]  /*0840*/  LDC R0, c[0x0][0x584] ;  /* 0x00016100ff007b82 */ /* 0x000ee40000000800 */
.L_x_8:
[----:B0-2---:R-:W0:Y:S01]  /*0850*/  LDC R3, c[0x0][0x3c4] ;  /* 0x0000f100ff037b82 */ /* 0x005e220000000800 */
[----:B------:R-:W-:-:S07]  /*0860*/  ISETP.NE.AND P0, PT, R7, RZ, PT ;  /* 0x000000ff0700720c */ /* 0x000fce0003f05270 */
[----:B------:R-:W2:Y:S01]  /*0870*/  LDC.64 R10, c[0x0][0x3c8] ;  /* 0x0000f200ff0a7b82 */ /* 0x000ea20000000a00 */
[----:B0-----:R-:W-:-:S05]  /*0880*/  VIADD R3, R3, 0x1f ;  /* 0x0000001f03037836 */ /* 0x001fca0000000000 */
[----:B---34-:R-:W-:-:S04]  /*0890*/  SHF.R.S32.HI R4, RZ, 0x1f, R3 ;  /* 0x0000001fff047819 */ /* 0x018fc80000011403 */
[----:B------:R-:W-:-:S04]  /*08a0*/  LEA.HI R4, R4, R3, RZ, 0x5 ;  /* 0x0000000304047211 */ /* 0x000fc800078f28ff */
[----:B------:R-:W-:-:S05]  /*08b0*/  SHF.R.S32.HI R3, RZ, 0x5, R4 ;  /* 0x00000005ff037819 */ /* 0x000fca0000011404 */
[----:B--2---:R-:W-:-:S04]  /*08c0*/  IMAD R4, R3, R10, RZ ;  /* 0x0000000a03047224 */ /* 0x004fc800078e02ff */
[----:B------:R-:W-:Y:S01]  /*08d0*/  IMAD R4, R4, R11, RZ ;  /* 0x0000000b04047224 */ /* 0x000fe200078e02ff */
[----:B------:R-:W-:Y:S06]  /*08e0*/  @!P0 BRA `(.L_x_10) ;  /* 0x000000e000508947 */ /* 0x000fec0003800000 */
[----:B------:R-:W-:-:S13]  /*08f0*/  ISETP.NE.AND P0, PT, R7, 0x1, PT ;  /* 0x000000010700780c */ /* 0x000fda0003f05270 */
[----:B------:R-:W-:Y:S05]  /*0900*/  @P0 EXIT ;  /* 0x000000000000094d */ /* 0x000fea0003800000 */
[----:B------:R-:W-:Y:S01]  /*0910*/  ISETP.GE.AND P0, PT, R4, 0x1, PT ;  /* 0x000000010400780c */ /* 0x000fe20003f06270 */
[----:B------:R-:W-:Y:S01]  /*0920*/  UMOV UR4, URZ ;  /* 0x0000003f00047c82 */ /* 0x000fe20008000000 */
[----:B------:R-:W-:Y:S02]  /*0930*/  CS2R R54, SRZ ;  /* 0x0000000000367805 */ /* 0x000fe4000001ff00 */
[----:B------:R-:W-:Y:S02]  /*0940*/  CS2R R120, SRZ ;  /* 0x0000000000787805 */ /* 0x000fe4000001ff00 */
[----:B------:R-:W-:Y:S02]  /*0950*/  CS2R R122, SRZ ;  /* 0x00000000007a7805 */ /* 0x000fe4000001ff00 */
[----:B------:R-:W-:Y:S02]  /*0960*/  CS2R R124, SRZ ;  /* 0x00000000007c7805 */ /* 0x000fe4000001ff00 */
[----:B------:R-:W-:-:S02]  /*0970*/  CS2R R126, SRZ ;  /* 0x00000000007e7805 */ /* 0x000fc4000001ff00 */
[----:B------:R-:W-:Y:S02]  /*0980*/  CS2R R128, SRZ ;  /* 0x0000000000807805 */ /* 0x000fe4000001ff00 */
        /* <DEDUP_REMOVED lines=57> */
[----:B------:R-:W-:Y:S01]  /*0d20*/  CS2R R52, SRZ ;  /* 0x0000000000347805 */ /* 0x000fe2000001ff00 */
[----:B------:R-:W-:Y:S06]  /*0d30*/  @!P0 BRA `(.L_x_11) ;  /* 0x0000000000948947 */ /* 0x000fec0003800000 */
[----:B------:R-:W-:-:S04]  /*0d40*/  LOP3.LUT R3, R8, 0x1, RZ, 0xfc, !PT ;  /* 0x0000000108037812 */ /* 0x000fc800078efcff */
[----:B------:R-:W-:-:S13]  /*0d50*/  ISETP.NE.AND P1, PT, R3, 0x3, PT ;  /* 0x000000030300780c */ /* 0x000fda0003f25270 */
[----:B------:R-:W-:Y:S05]  /*0d60*/  @!P1 BRA `(.L_x_12) ;  /* 0x0000000000049947 */ /* 0x000fea0003800000 */
[----:B------:R-:W-:Y:S01]  /*0d70*/  BPT.TRAP 0x1 ;  /* 0x000000040000795c */ /* 0x000fe20000300000 */
.L_x_12:
[----:B------:R-:W0:Y:S01]  /*0d80*/  S2UR UR5, SR_CgaCtaId ;  /* 0x00000000000579c3 */ /* 0x000e220000008800 */
[----:B------:R-:W-:Y:S01]  /*0d90*/  SHF.L.U32 R3, RZ, 0x1f, RZ ;  /* 0x0000001fff037819 */ /* 0x000fe200000006ff */
[----:B------:R-:W-:Y:S02]  /*0da0*/  UMOV UR4, 0x400 ;  /* 0x0000040000047882 */ /* 0x000fe40000000000 */
[----:B0-----:R-:W-:-:S12]  /*0db0*/  ULEA UR4, UR5, UR4, 0x18 ;  /* 0x0000000405047291 */ /* 0x001fd8000f8ec03f */
.L_x_13:
[----:B0-----:R-:W-:-:S04]  /*0dc0*/  IMAD.U32 R6, RZ, RZ, UR4 ;  /* 0x00000004ff067e24 */ /* 0x001fc8000f8e00ff */
[----:B------:R0:W2:Y:S03]  /*0dd0*/  SYNCS.PHASECHK.TRANS64.TRYWAIT P1, [R6+URZ+0x37000], R3 ;  /* 0x03700003060075a7 */ /* 0x0000a6000802017f */
[----:B--2---:R-:W-:Y:S05]  /*0de0*/  @!P1 NANOSLEEP.SYNCS 0x989680 ;  /* 0x009896800000995d */ /* 0x004fea0003900000 */
[----:B------:R-:W2:Y:S02]  /*0df0*/  @!P1 SYNCS.PHASECHK.TRANS64 P1, [R6+URZ+0x37000], R3 ;  /* 0x03700003060095a7 */ /* 0x000ea4000802007f */
[----:B--2---:R-:W-:Y:S05]  /*0e00*/  @!P1 BRA `(.L_x_13) ;  /* 0xfffffffc00ec9947 */ /* 0x004fea000383ffff */
[----:B------:R-:W-:Y:S01]  /*0e10*/  UIADD3 UR5, UR4, 0x2c000, URZ ;  /* 0x0002c00004057890 */ /* 0x000fe2000fffe03f */
[----:B------:R-:W-:Y:S01]  /*0e20*/  WARPGROUP.ARRIVE ;  /* 0x00000000000079c5 */ /* 0x000fe20000000000 */
[----:B------:R-:W-:Y:S02]  /*0e30*/  USHF.R.U32.HI UR4, URZ, 0x4, UR4 ;  /* 0x000000043f047899 */ /* 0x000fe40008011604 */
[----:B------:R-:W-:Y:S02]  /*0e40*/  USHF.R.U32.HI UR5, URZ, 0x4, UR5 ;  /* 0x000000043f057899 */ /* 0x000fe40008011605 */
[----:B------:R-:W-:Y:S02]  /*0e50*/  ULOP3.LUT UR4, UR4, 0x3fff, URZ, 0xc0, !UPT ;  /* 0x00003fff04047892 */ /* 0x000fe4000f8ec03f */
[----:B------:R-:W-:Y:S02]  /*0e60*/  ULOP3.LUT UR5, UR5, 0x3fff, URZ, 0xc0, !UPT ;  /* 0x00003fff05057892 */ /* 0x000fe4000f8ec03f */
[----:B------:R-:W-:-:S02]  /*0e70*/  ULOP3.LUT UR4, UR4, 0x10000, URZ, 0xfc, !UPT ;  /* 0x0001000004047892 */ /* 0x000fc4000f8efc3f */
[----:B------:R-:W-:Y:S02]  /*0e80*/  ULOP3.LUT UR6, UR5, 0x10000, URZ, 0xfc, !UPT ;  /* 0x0001000005067892 */ /* 0x000fe4000f8efc3f */
[----:B------:R-:W-:Y:S02]  /*0e90*/  UIADD3 UR8, UR4, 0x80, URZ ;  /* 0x0000008004087890 */ /* 0x000fe4000fffe03f */
[----:B------:R-:W-:Y:S01]  /*0ea0*/  UIADD3 UR9, UR4, 0x100, URZ ;  /* 0x0000010004097890 */ /* 0x000fe2000fffe03f */
[----:B------:R-:W-:Y:S01]  /*0eb0*/  UMOV UR5, 0xc0000010 ;  /* 0xc000001000057882 */ /* 0x000fe20000000000 */
[----:B------:R-:W-:Y:S01]  /*0ec0*/  UMOV UR7, 0xc0000010 ;  /* 0xc000001000077882 */ /* 0x000fe20000000000 */
[----:B------:R-:W-:Y:S02]  /*0ed0*/  UIADD3 UR10, UR4, 0x180, URZ ;  /* 0x00000180040a7890 */ /* 0x000fe4000fffe03f */
[----:B------:R-:W-:Y:S01]  /*0ee0*/  QGMMA.64x64x32.F32.E4M3.E4M3 R120, gdesc[UR4], RZ, !UPT ;  /* 0x00e00000047879f3 */ /* 0x000fe2000c7008ff */
[----:B------:R-:W-:Y:S01]  /*0ef0*/  UMOV UR5, 0xc0000010 ;  /* 0xc000001000057882 */ /* 0x000fe20000000000 */
[----:B------:R-:W-:-:S02]  /*0f00*/  UMOV UR4, UR8 ;  /* 0x0000000800047c82 */ /* 0x000fc40008000000 */
[----:B------:R-:W-:Y:S01]  /*0f10*/  QGMMA.64x64x32.F32.E4M3.E4M3 R88, gdesc[UR4], RZ, !UPT ;  /* 0x00e00000045879f3 */ /* 0x000fe2000c7008ff */
[----:B------:R-:W-:Y:S01]  /*0f20*/  UMOV UR4, UR9 ;  /* 0x0000000900047c82 */ /* 0x000fe20008000000 */
[----:B------:R-:W-:Y:S02]  /*0f30*/  UMOV UR5, 0xc0000010 ;  /* 0xc000001000057882 */ /* 0x000fe40000000000 */
[----:B------:R-:W-:Y:S01]  /*0f40*/  QGMMA.64x64x32.F32.E4M3.E4M3 R56, gdesc[UR4], RZ, !UPT ;  /* 0x00e00000043879f3 */ /* 0x000fe2000c7008ff */
[----:B------:R-:W-:Y:S01]  /*0f50*/  UMOV UR4, UR10 ;  /* 0x0000000a00047c82 */ /* 0x000fe20008000000 */
[----:B------:R-:W-:Y:S02]  /*0f60*/  UMOV UR5, 0xc0000010 ;  /* 0xc000001000057882 */ /* 0x000fe40000000000 */
[----:B------:R-:W-:Y:S01]  /*0f70*/  QGMMA.64x64x32.F32.E4M3.E4M3 R24, gdesc[UR4], RZ, !UPT, gsb0 ;  /* 0x00e00000041879f3 */ /* 0x000fe2000c0008ff */
[----:B------:R-:W-:-:S05]  /*0f80*/  UMOV UR4, 0x1 ;  /* 0x0000000100047882 */ /* 0x000fca0000000000 */
.L_x_11:
[----:B0-----:R-:W-:-:S05]  /*0f90*/  VIMNMX R3, R4, 0x1, PT ;  /* 0x0000000104037848 */ /* 0x001fca0003fe0100 */
[----:B------:R-:W-:-:S05]  /*0fa0*/  IMAD.IADD R3, R4, 0x1, -R3 ;  /* 0x0000000104037824 */ /* 0x000fca00078e0a03 */
[----:B------:R-:W-:-:S13]  /*0fb0*/  ISETP.GE.AND P1, PT, R3, 0x1, PT ;  /* 0x000000010300780c */ /* 0x000fda0003f26270 */
[----:B------:R-:W-:Y:S05]  /*0fc0*/  @!P1 BRA `(.L_x_14) ;  /* 0x0000000400049947 */ /* 0x000fea0003800000 */
[----:B------:R-:W0:Y:S01]  /*0fd0*/  S2UR UR6, SR_CgaCtaId ;  /* 0x00000000000679c3 */ /* 0x000e220000008800 */
[----:B------:R-:W-:Y:S01]  /*0fe0*/  UMOV UR5, 0x400 ;  /* 0x0000040000057882 */ /* 0x000fe20000000000 */
[----:B------:R-:W-:Y:S01]  /*0ff0*/  LOP3.LUT R9, R8, 0x1, RZ, 0xfc, !PT ;  /* 0x0000000108097812 */ /* 0x000fe200078efcff */
[----:B------:R-:W-:Y:S01]  /*1000*/  IMAD.MOV.U32 R7, RZ, RZ, RZ ;  /* 0x000000ffff077224 */ /* 0x000fe200078e00ff */
[----:B------:R-:W-:Y:S01]  /*1010*/  UISETP.NE.U32.AND UP0, UPT, UR4, URZ, UPT ;  /* 0x0000003f0400728c */ /* 0x000fe2000bf05070 */
[----:B------:R-:W-:Y:S01]  /*1020*/  IMAD.MOV.U32 R4, RZ, RZ, R3 ;  /* 0x000000ffff047224 */ /* 0x000fe200078e0003 */
[----:B0-----:R-:W-:-:S04]  /*1030*/  ULEA UR15, UR6, UR5, 0x18 ;  /* 0x00000005060f7291 */ /* 0x001fc8000f8ec03f */
[----:B------:R-:W-:Y:S02]  /*1040*/  UIADD3 UR5, UR15, 0x2c000, URZ ;  /* 0x0002c0000f057890 */ /* 0x000fe4000fffe03f */
[----:B------:R-:W-:Y:S02]  /*1050*/  USHF.R.U32.HI UR6, URZ, 0x4, UR15 ;  /* 0x000000043f067899 */ /* 0x000fe4000801160f */
[----:B------:R-:W-:Y:S02]  /*1060*/  USHF.R.U32.HI UR5, URZ, 0x4, UR5 ;  /* 0x000000043f057899 */ /* 0x000fe40008011605 */
[----:B------:R-:W-:Y:S02]  /*1070*/  ULOP3.LUT UR6, UR6, 0x3fff, URZ, 0xc0, !UPT ;  /* 0x00003fff06067892 */ /* 0x000fe4000f8ec03f */
[----:B------:R-:W-:Y:S02]  /*1080*/  ULOP3.LUT UR5, UR5, 0x3fff, URZ, 0xc0, !UPT ;  /* 0x00003fff05057892 */ /* 0x000fe4000f8ec03f */
[----:B------:R-:W-:-:S02]  /*1090*/  ULOP3.LUT UR17, UR6, 0x10000, URZ, 0xfc, !UPT ;  /* 0x0001000006117892 */ /* 0x000fc4000f8efc3f */
[----:B------:R-:W-:-:S03]  /*10a0*/  ULOP3.LUT UR16, UR5, 0x10000, URZ, 0xfc, !UPT ;  /* 0x0001000005107892 */ /* 0x000fc6000f8efc3f */
[----:B------:R-:W-:-:S09]  /*10b0*/  UMOV UR5, URZ ;  /* 0x0000003f00057c82 */ /* 0x000fd20008000000 */
.L_x_19:
[----:B------:R-:W-:-:S13]  /*10c0*/  ISETP.NE.AND P2, PT, R9, 0x3, PT ;  /* 0x000000030900780c */ /* 0x000fda0003f45270 */
[----:B0-----:R-:W-:Y:S05]  /*10d0*/  @!P2 BRA `(.L_x_15) ;  /* 0x000000000004a947 */ /* 0x001fea0003800000 */
[----:B------:R-:W-:Y:S01]  /*10e0*/  BPT.TRAP 0x1 ;  /* 0x000000040000795c */ /* 0x000fe20000300000 */
.L_x_15:
[----:B------:R-:W-:Y:S01]  /*10f0*/  SHF.L.U32 R5, R7, 0x1f, RZ ;  /* 0x0000001f07057819 */ /* 0x000fe200000006ff */
[----:B------:R-:W-:-:S12]  /*1100*/  ULEA UR6, UR4, UR15, 0x3 ;  /* 0x0000000f04067291 */ /* 0x000fd8000f8e183f */
.L_x_16:
[----:B0-----:R-:W-:-:S04]  /*1110*/  IMAD.U32 R6, RZ, RZ, UR6 ;  /* 0x00000006ff067e24 */ /* 0x001fc8000f8e00ff */
[----:B------:R0:W2:Y:S03]  /*1120*/  SYNCS.PHASECHK.TRANS64.TRYWAIT P1, [R6+URZ+0x37000], R5 ;  /* 0x03700005060075a7 */ /* 0x0000a6000802017f */
[----:B--2---:R-:W-:Y:S05]  /*1130*/  @!P1 NANOSLEEP.SYNCS 0x989680 ;  /* 0x009896800000995d */ /* 0x004fea0003900000 */
[----:B------:R-:W2:Y:S02]  /*1140*/  @!P1 SYNCS.PHASECHK.TRANS64 P1, [R6+URZ+0x37000], R5 ;  /* 0x03700005060095a7 */ /* 0x000ea4000802007f */
[----:B--2---:R-:W-:Y:S05]  /*1150*/  @!P1 BRA `(.L_x_16) ;  /* 0xfffffffc00ec9947 */ /* 0x004fea000383ffff */
[----:B------:R-:W-:Y:S01]  /*1160*/  ULEA UR8, UR4, UR17, 0x9 ;  /* 0x0000001104087291 */ /* 0x000fe2000f8e483f */
[----:B------:R-:W-:Y:S01]  /*1170*/  WARPGROUP.ARRIVE ;  /* 0x00000000000079c5 */ /* 0x000fe20000000000 */
[----:B------:R-:W-:Y:S02]  /*1180*/  ULEA UR10, UR4, UR16, 0x7 ;  /* 0x00000010040a7291 */ /* 0x000fe4000f8e383f */
[----:B------:R-:W-:Y:S02]  /*1190*/  UIADD3 UR6, UR8, 0x80, URZ ;  /* 0x0000008008067890 */ /* 0x000fe4000fffe03f */
[----:B------:R-:W-:Y:S01]  /*11a0*/  UIADD3 UR7, UR8, 0x100, URZ ;  /* 0x0000010008077890 */ /* 0x000fe2000fffe03f */
[----:B------:R-:W-:Y:S01]  /*11b0*/  UMOV UR9, 0xc0000010 ;  /* 0xc000001000097882 */ /* 0x000fe20000000000 */
[----:B------:R-:W-:Y:S01]  /*11c0*/  UMOV UR11, 0xc0000010 ;  /* 0xc0000010000b7882 */ /* 0x000fe20000000000 */
[----:B------:R-:W-:Y:S02]  /*11d0*/  UIADD3 UR14, UR8, 0x180, URZ ;  /* 0x00000180080e7890 */ /* 0x000fe4000fffe03f */
[----:B------:R-:W-:Y:S01]  /*11e0*/  QGMMA.64x64x32.F32.E4M3.E4M3 R120, gdesc[UR8], R120, UP0 ;  /* 0x00e00000087879f3 */ /* 0x000fe2000bf00878 */
[----:B------:R-:W-:Y:S01]  /*11f0*/  UMOV UR9, 0xc0000010 ;  /* 0xc000001000097882 */ /* 0x000fe20000000000 */
[----:B------:R-:W-:-:S02]  /*1200*/  UMOV UR8, UR6 ;  /* 0x0000000600087c82 */ /* 0x000fc40008000000 */
[----:B------:R-:W-:Y:S01]  /*1210*/  QGMMA.64x64x32.F32.E4M3.E4M3 R88, gdesc[UR8], R88, UP0 ;  /* 0x00e00000085879f3 */ /* 0x000fe2000bf00858 */
[----:B------:R-:W-:Y:S01]  /*1220*/  UMOV UR8, UR7 ;  /* 0x0000000700087c82 */ /* 0x000fe20008000000 */
[----:B------:R-:W-:Y:S02]  /*1230*/  UMOV UR9, 0xc0000010 ;  /* 0xc000001000097882 */ /* 0x000fe40000000000 */
[----:B------:R-:W-:Y:S01]  /*1240*/  QGMMA.64x64x32.F32.E4M3.E4M3 R56, gdesc[UR8], R56, UP0 ;  /* 0x00e00000083879f3 */ /* 0x000fe2000bf00838 */
[----:B------:R-:W-:Y:S01]  /*1250*/  UMOV UR8, UR14 ;  /* 0x0000000e00087c82 */ /* 0x000fe20008000000 */
[----:B------:R-:W-:Y:S02]  /*1260*/  UMOV UR9, 0xc0000010 ;  /* 0xc000001000097882 */ /* 0x000fe40000000000 */
[----:B------:R-:W-:Y:S03]  /*1270*/  QGMMA.64x64x32.F32.E4M3.E4M3 R24, gdesc[UR8], R24, UP0, gsb0 ;  /* 0x00e00000081879f3 */ /* 0x000fe6000b800818 */
[----:B------:R-:W-:-:S02]  /*1280*/  WARPGROUP.DEPBAR.LE gsb0, 0x1 ;  /* 0x00008000000079c5 */ /* 0x000fc40000010100 */
[----:B------:R-:W-:Y:S05]  /*1290*/  @!P2 BRA `(.L_x_17) ;  /* 0x000000000004a947 */ /* 0x000fea0003800000 */
[----:B------:R-:W-:Y:S01]  /*12a0*/  BPT.TRAP 0x1 ;  /* 0x000000040000795c */ /* 0x000fe20000300000 */
.L_x_17:
[----:B------:R-:W-:Y:S01]  /*12b0*/  ULEA UR6, UR5, UR15, 0x3 ;  /* 0x0000000f05067291 */ /* 0x000fe2000f8e183f */
[----:B------:R-:W-:-:S03]  /*12c0*/  ISETP.GT.U32.AND P1, PT, R8, 0x1, PT ;  /* 0x000000010800780c */ /* 0x000fc60003f24070 */
[----:B------:R-:W-:-:S04]  /*12d0*/  UIADD3 UR6, UR6, 0x370b0, URZ ;  /* 0x000370b006067890 */ /* 0x000fc8000fffe03f */
[----:B------:R-:W-:-:S09]  /*12e0*/  UPRMT UR6, URZ, 0x654, UR6 ;  /* 0x000006543f067896 */ /* 0x000fd20008000006 */
[----:B------:R-:W-:Y:S01]  /*12f0*/  SYNCS.ARRIVE.TRANS64.RED.A1T0 RZ, [UR6], RZ ;  /* 0x000000ffffff79a7 */ /* 0x000fe20008100406 */
[----:B------:R-:W-:Y:S05]  /*1300*/  @P1 BRA `(.L_x_18) ;  /* 0x0000000000041947 */ /* 0x000fea0003800000 */
[----:B------:R-:W-:Y:S01]  /*1310*/  BPT.TRAP 0x1 ;  /* 0x000000040000795c */ /* 0x000fe20000300000 */
.L_x_18:
[----:B------:R-:W-:Y:S01]  /*1320*/  UIADD3 UR4, UR4, 0x1, URZ ;  /* 0x0000000104047890 */ /* 0x000fe2000fffe03f */
[C---:B------:R-:W-:Y:S01]  /*1330*/  ISETP.GT.AND P1, PT, R4.reuse, 0x1, PT ;  /* 0x000000010400780c */ /* 0x040fe20003f24270 */
[----:B------:R-:W-:Y:S01]  /*1340*/  UIADD3 UR5, UR5, 0x1, URZ ;  /* 0x0000000105057890 */ /* 0x000fe2000fffe03f */
[----:B------:R-:W-:Y:S01]  /*1350*/  VIADD R4, R4, 0xffffffff ;  /* 0xffffffff04047836 */ /* 0x000fe20000000000 */
[----:B------:R-:W-:Y:S02]  /*1360*/  UISETP.NE.AND UP0, UPT, UR4, 0x16, UPT ;  /* 0x000000160400788c */ /* 0x000fe4000bf05270 */
[----:B------:R-:W-:Y:S02]  /*1370*/  UISETP.NE.AND UP1, UPT, UR5, 0x16, UPT ;  /* 0x000000160500788c */ /* 0x000fe4000bf25270 */
[----:B------:R-:W-:Y:S02]  /*1380*/  USEL UR6, URZ, 0x1, UP0 ;  /* 0x000000013f067887 */ /* 0x000fe40008000000 */
[----:B------:R-:W-:-:S02]  /*1390*/  USEL UR4, UR4, URZ, UP0 ;  /* 0x0000003f04047287 */ /* 0x000fc40008000000 */
[----:B------:R-:W-:Y:S02]  /*13a0*/  USEL UR5, UR5, URZ, UP1 ;  /* 0x0000003f05057287 */ /* 0x000fe40008800000 */
[----:B------:R-:W-:Y:S01]  /*13b0*/  UPLOP3.LUT UP0, UPT, UPT, UPT, UPT, 0x80, 0x0 ;  /* 0x000000000000789c */ /* 0x000fe20003f0f070 */
[----:B------:R-:W-:Y:S01]  /*13c0*/  LOP3.LUT R7, R7, UR6, RZ, 0x3c, !PT ;  /* 0x0000000607077c12 */ /* 0x000fe2000f8e3cff */
[----:B------:R-:W-:Y:S09]  /*13d0*/  @P1 BRA `(.L_x_19) ;  /* 0xfffffffc00381947 */ /* 0x000ff2000383ffff */
.L_x_14:
[----:B------:R-:W-:Y:S02]  /*13e0*/  WARPGROUP.DEPBAR.LE gsb0, 0x0 ;  /* 0x00008000000079c5 */ /* 0x000fe40000010000 */
[----:B------:R-:W-:Y:S05]  /*13f0*/  @!P0 BRA `(.L_x_20) ;  /* 0x0000000000448947 */ /* 0x000fea0003800000 */
[----:B------:R-:W-:-:S04]  /*1400*/  LOP3.LUT R4, R8, 0x1, RZ, 0xfc, !PT ;  /* 0x0000000108047812 */ /* 0x000fc800078efcff */
[----:B------:R-:W-:-:S13]  /*1410*/  ISETP.NE.AND P0, PT, R4, 0x3, PT ;  /* 0x000000030400780c */ /* 0x000fda0003f05270 */
[----:B------:R-:W-:Y:S05]  /*1420*/  @!P0 BRA `(.L_x_21) ;  /* 0x0000000000048947 */ /* 0x000fea0003800000 */
[----:B------:R-:W-:Y:S01]  /*1430*/  BPT.TRAP 0x1 ;  /* 0x000000040000795c */ /* 0x000fe20000300000 */
.L_x_21:
[----:B0-----:R-:W0:Y:S01]  /*1440*/  S2R R6, SR_CgaCtaId ;  /* 0x0000000000067919 */ /* 0x001e220000008800 */
[----:B------:R-:W-:Y:S01]  /*1450*/  IMAD.WIDE.U32 R4, R3, -0x45d1745d, RZ ;  /* 0xba2e8ba303047825 */ /* 0x000fe200078e00ff */
[----:B------:R-:W-:-:S04]  /*1460*/  ISETP.GT.U32.AND P0, PT, R8, 0x1, PT ;  /* 0x000000010800780c */ /* 0x000fc80003f04070 */
[----:B------:R-:W-:Y:S02]  /*1470*/  SHF.R.U32.HI R4, RZ, 0x4, R5 ;  /* 0x00000004ff047819 */ /* 0x000fe40000011605 */
[----:B------:R-:W-:-:S03]  /*1480*/  MOV R5, 0x400 ;  /* 0x0000040000057802 */ /* 0x000fc60000000f00 */
[----:B------:R-:W-:Y:S01]  /*1490*/  IMAD R3, R4, -0x16, R3 ;  /* 0xffffffea04037824 */ /* 0x000fe200078e0203 */
[----:B0-----:R-:W-:-:S05]  /*14a0*/  LEA R6, R6, R5, 0x18 ;  /* 0x0000000506067211 */ /* 0x001fca00078ec0ff */
[----:B------:R-:W-:-:S04]  /*14b0*/  IMAD R3, R3, 0x8, R6 ;  /* 0x0000000803037824 */ /* 0x000fc800078e0206 */
[----:B------:R-:W-:-:S05]  /*14c0*/  VIADD R3, R3, 0x370b0 ;  /* 0x000370b003037836 */ /* 0x000fca0000000000 */
[----:B------:R-:W-:-:S04]  /*14d0*/  PRMT R3, RZ, 0x654, R3 ;  /* 0x00000654ff037816 */ /* 0x000fc80000000003 */
[----:B------:R2:W-:Y:S01]  /*14e0*/  SYNCS.ARRIVE.TRANS64.RED.A1T0 RZ, [R3+URZ], RZ ;  /* 0x000000ff03ff79a7 */ /* 0x0005e2000810043f */
[----:B------:R-:W-:Y:S05]  /*14f0*/  @P0 BRA `(.L_x_20) ;  /* 0x0000000000040947 */ /* 0x000fea0003800000 */
[----:B------:R-:W-:Y:S01]  /*1500*/  BPT.TRAP 0x1 ;  /* 0x000000040000795c */ /* 0x000fe20000300000 */
.L_x_20:
[----:B------:R-:W2:Y:S01]  /*1510*/  S2R R4, SR_TID.X ;  /* 0x0000000000047919 */ /* 0x000ea20000002100 */
[----:B------:R-:W-:Y:S01]  /*1520*/  ULDC.64 UR4, c[0x0][0x280] ;  /* 0x0000a00000047ab9 */ /* 0x000fe20000000a00 */
[----:B0-----:R-:W0:Y:S01]  /*1530*/  S2R R6, SR_CTAID.Y ;  /* 0x0000000000067919 */ /* 0x001e220000002600 */
[----:B------:R-:W3:Y:S01]  /*1540*/  S2R R13, SR_CTAID.X ;  /* 0x00000000000d7919 */ /* 0x000ee20000002500 */
[----:B--2---:R-:W-:-:S04]  /*1550*/  SHF.R.S32.HI R3, RZ, 0x1f, R4 ;  /* 0x0000001fff037819 */ /* 0x004fc80000011404 */
[----:B------:R-:W-:Y:S01]  /*1560*/  LEA.HI R3, R3, R4, RZ, 0x7 ;  /* 0x0000000403037211 */ /* 0x000fe200078f38ff */
[----:B0-----:R-:W-:-:S03]  /*1570*/  IMAD.SHL.U32 R6, R6, 0x40, RZ ;  /* 0x0000004006067824 */ /* 0x001fc600078e00ff */
[----:B------:R-:W-:Y:S01]  /*1580*/  LOP3.LUT R3, R3, 0xffffff80, RZ, 0xc0, !PT ;  /* 0xffffff8003037812 */ /* 0x000fe200078ec0ff */
[----:B---3--:R-:W-:Y:S01]  /*1590*/  IMAD.SHL.U32 R14, R13, 0x100, RZ ;  /* 0x000001000d0e7824 */ /* 0x008fe200078e00ff */
[----:B------:R-:W-:-:S03]  /*15a0*/  ISETP.GE.AND P0, PT, R6, UR5, PT ;  /* 0x0000000506007c0c */ /* 0x000fc6000bf06270 */
[----:B------:R-:W-:Y:S01]  /*15b0*/  IMAD.IADD R3, R4, 0x1, -R3 ;  /* 0x0000000104037824 */ /* 0x000fe200078e0a03 */
[----:B------:R-:W-:-:S04]  /*15c0*/  ISETP.GE.OR P0, PT, R14, UR4, P0 ;  /* 0x000000040e007c0c */ /* 0x000fc80008706670 */
[----:B------:R-:W-:-:S04]  /*15d0*/  SHF.R.S32.HI R8, RZ, 0x1f, R3 ;  /* 0x0000001fff087819 */ /* 0x000fc80000011403 */
[----:B------:R-:W-:-:S04]  /*15e0*/  LEA.HI R4, R8, R3, RZ, 0x2 ;  /* 0x0000000308047211 */ /* 0x000fc800078f10ff */
[--C-:B------:R-:W-:Y:S02]  /*15f0*/  SHF.R.S32.HI R5, RZ, 0x2, R4.reuse ;  /* 0x00000002ff057819 */ /* 0x100fe40000011404 */
[----:B------:R-:W-:-:S04]  /*1600*/  SHF.R.S32.HI R10, RZ, 0x1f, R4 ;  /* 0x0000001fff0a7819 */ /* 0x000fc80000011404 */
[----:B------:R-:W-:Y:S01]  /*1610*/  LEA.HI R10, R10, R5, RZ, 0x3 ;  /* 0x000000050a0a7211 */ /* 0x000fe200078f18ff */
[----:B------:R-:W-:Y:S06]  /*1620*/  @P0 EXIT ;  /* 0x000000000000094d */ /* 0x000fec0003800000 */
[----:B------:R-:W-:Y:S01]  /*1630*/  LOP3.LUT R12, R10, 0xfffffff8, RZ, 0xc0, !PT ;  /* 0xfffffff80a0c7812 */ /* 0x000fe200078ec0ff */
[----:B------:R-:W0:Y:S01]  /*1640*/  LDC.64 R156, c[0x0][0x5d0] ;  /* 0x00017400ff9c7b82 */ /* 0x000e220000000a00 */
[----:B------:R-:W-:Y:S02]  /*1650*/  LOP3.LUT R10, R4, 0x7ffffffc, RZ, 0xc0, !PT ;  /* 0x7ffffffc040a7812 */ /* 0x000fe400078ec0ff */
[----:B------:R-:W-:Y:S01]  /*1660*/  LEA.HI R8, R8, R3, RZ, 0x5 ;  /* 0x0000000308087211 */ /* 0x000fe200078f28ff */
[----:B------:R-:W-:Y:S02]  /*1670*/  IMAD.IADD R4, R5, 0x1, -R12 ;  /* 0x0000000105047824 */ /* 0x000fe400078e0a0c */
[----:B------:R-:W-:Y:S01]  /*1680*/  IMAD.IADD R10, R3, 0x1, -R10 ;  /* 0x00000001030a7824 */ /* 0x000fe200078e0a0a */
[----:B------:R-:W-:Y:S02]  /*1690*/  SHF.R.S32.HI R7, RZ, 0x5, R8 ;  /* 0x00000005ff077819 */ /* 0x000fe40000011408 */
[----:B------:R-:W-:Y:S01]  /*16a0*/  SHF.R.S32.HI R5, RZ, 0x1f, R4 ;  /* 0x0000001fff057819 */ /* 0x000fe20000011404 */
[----:B------:R-:W-:-:S02]  /*16b0*/  IMAD.SHL.U32 R3, R10, 0x2, RZ ;  /* 0x000000020a037824 */ /* 0x000fc400078e00ff */
[----:B------:R-:W-:-:S03]  /*16c0*/  IMAD.WIDE R12, R13, 0x100, R4 ;  /* 0x000001000d0c7825 */ /* 0x000fc600078e0204 */
[----:B------:R-:W-:Y:S02]  /*16d0*/  SHF.R.S32.HI R9, RZ, 0x1f, R3 ;  /* 0x0000001fff097819 */ /* 0x000fe40000011403 */
[C---:B------:R-:W-:Y:S01]  /*16e0*/  IADD3 R10, P0, R6.reuse, R3, RZ ;  /* 0x00000003060a7210 */ /* 0x040fe20007f1e0ff */
[----:B------:R-:W-:Y:S01]  /*16f0*/  IMAD R5, R7, -0x10, -R14 ;  /* 0xfffffff007057824 */ /* 0x000fe200078e0a0e */
[----:B------:R-:W-:Y:S01]  /*1700*/  IADD3 R3, -R3, UR5, -R6 ;  /* 0x0000000503037c10 */ /* 0x000fe2000fffe906 */
[----:B------:R-:W-:Y:S01]  /*1710*/  IMAD.WIDE R12, R7, 0x10, R12 ;  /* 0x00000010070c7825 */ /* 0x000fe200078e020c */
[----:B------:R-:W-:Y:S02]  /*1720*/  LEA.HI.X.SX32 R11, R6, R9, 0x1, P0 ;  /* 0x00000009060b7211 */ /* 0x000fe400000f0eff */
[----:B-----5:R-:W-:Y:S01]  /*1730*/  FSETP.NEU.AND P0, PT, R0, RZ, PT ;  /* 0x000000ff0000720b */ /* 0x020fe20003f0d000 */
[C---:B0-----:R-:W-:Y:S01]  /*1740*/  IMAD.SHL.U32 R8, R156.reuse, 0x40, RZ ;  /* 0x000000409c087824 */ /* 0x041fe200078e00ff */
[----:B------:R-:W-:Y:S01]  /*1750*/  IADD3 R4, R5, UR4, -R4 ;  /* 0x0000000405047c10 */ /* 0x000fe2000fffe804 */
[-C--:B------:R-:W-:Y:S01]  /*1760*/  IMAD R5, R13, R156.reuse, RZ ;  /* 0x0000009c0d057224 */ /* 0x080fe200078e02ff */
[----:B------:R-:W-:Y:S01]  /*1770*/  SHF.L.U64.HI R6, R156, 0x3, R157 ;  /* 0x000000039c067819 */ /* 0x000fe2000001029d */
[----:B------:R-:W-:Y:S01]  /*1780*/  IMAD.WIDE.U32 R158, R12, R156, R10 ;  /* 0x0000009c0c9e7225 */ /* 0x000fe200078e000a */
[----:B------:R-:W-:-:S03]  /*1790*/  SHF.L.U64.HI R7, R156, 0x6, R157 ;  /* 0x000000069c077819 */ /* 0x000fc6000001029d */
[----:B------:R-:W-:Y:S02]  /*17a0*/  IMAD R161, R12, R157, R5 ;  /* 0x0000009d0ca17224 */ /* 0x000fe400078e0205 */
[----:B------:R-:W-:Y:S02]  /*17b0*/  IMAD.SHL.U32 R5, R156, 0x8, RZ ;  /* 0x000000089c057824 */ /* 0x000fe400078e00ff */
[----:B------:R-:W-:Y:S01]  /*17c0*/  IMAD.IADD R161, R159, 0x1, R161 ;  /* 0x000000019fa17824 */ /* 0x000fe200078e02a1 */
[----:B------:R-:W-:Y:S06]  /*17d0*/  @!P0 BRA `(.L_x_22) ;  /* 0x0000007800f48947 */ /* 0x000fec0003800000 */
[----:B------:R-:W-:Y:S01]  /*17e0*/  ULDC.64 UR4, c[0x0][0x5b0] ;  /* 0x00016c0000047ab9 */ /* 0x000fe20000000a00 */
[----:B------:R-:W-:Y:S01]  /*17f0*/  ISETP.GE.AND P1, PT, R4, 0x1, PT ;  /* 0x000000010400780c */ /* 0x000fe20003f26270 */
[----:B------:R-:W-:Y:S01]  /*1800*/  IMAD R9, R13, UR4, RZ ;  /* 0x000000040d097c24 */ /* 0x000fe2000f8e02ff */
[----:B------:R-:W-:Y:S01]  /*1810*/  ULDC.64 UR6, c[0x0][0x5a8] ;  /* 0x00016a0000067ab9 */ /* 0x000fe20000000a00 */
[----:B------:R-:W-:Y:S01]  /*1820*/  IMAD.WIDE.U32 R14, R12, UR4, R10 ;  /* 0x000000040c0e7c25 */ /* 0x000fe2000f8e000a */
[----:B------:R-:W-:-:S03]  /*1830*/  ISETP.LT.OR P0, PT, R3, 0x1, !P1 ;  /* 0x000000010300780c */ /* 0x000fc60004f01670 */
[----:B------:R-:W-:Y:S01]  /*1840*/  IMAD R9, R12, UR5, R9 ;  /* 0x000000050c097c24 */ /* 0x000fe2000f8e0209 */
[----:B------:R-:W-:-:S04]  /*1850*/  IADD3 R14, P2, R14, UR6, RZ ;  /* 0x000000060e0e7c10 */ /* 0x000fc8000ff5e0ff */
[--C-:B------:R-:W-:Y:S02]  /*1860*/  IADD3.X R15, R15, UR7, R9.reuse, P2, !PT ;  /* 0x000000070f0f7c10 */ /* 0x100fe400097fe409 */
[----:B------:R-:W-:-:S03]  /*1870*/  PRMT R9, RZ, 0x7610, R9 ;  /* 0x00007610ff097816 */ /* 0x000fc60000000009 */
[----:B------:R-:W0:Y:S03]  /*1880*/  @!P0 LDC.64 R16, c[0x0][0x5c8] ;  /* 0x00017200ff108b82 */ /* 0x000e260000000a00 */
[----:B------:R-:W2:Y:S01]  /*1890*/  @!P0 LDG.E.U8 R9, desc[UR12][R14.64] ;  /* 0x0000000c0e098981 */ /* 0x000ea2000c1e1100 */
[----:B------:R-:W-:-:S13]  /*18a0*/  ISETP.LT.OR P2, PT, R3, 0x2, !P1 ;  /* 0x000000020300780c */ /* 0x000fda0004f41670 */
[----:B------:R-:W3:Y:S01]  /*18b0*/  @!P2 LDC.64 R152, c[0x0][0x5c8] ;  /* 0x00017200ff98ab82 */ /* 0x000ee20000000a00 */
[----:B0-----:R-:W-:-:S05]  /*18c0*/  @!P0 IADD3 R16, P3, R158, R16, RZ ;  /* 0x000000109e108210 */ /* 0x001fca0007f7e0ff */
[----:B------:R-:W-:Y:S01]  /*18d0*/  @!P0 IMAD.X R17, R161, 0x1, R17, P3 ;  /* 0x00000001a1118824 */ /* 0x000fe200018e0611 */
[----:B--2---:R-:W-:-:S04]  /*18e0*/  LOP3.LUT R9, R9, 0xff, RZ, 0xc0, !PT ;  /* 0x000000ff09097812 */ /* 0x004fc800078ec0ff */
[----:B------:R-:W-:-:S05]  /*18f0*/  F2FP.F16.E4M3.UNPACK_B R9, R9 ;  /* 0x00000009ff09723e */ /* 0x000fca00020006ff */
[----:B------:R-:W-:-:S05]  /*1900*/  HADD2.F32 R9, -RZ, R9.H0_H0 ;  /* 0x20000009ff097230 */ /* 0x000fca0000004100 */
[----:B------:R-:W-:-:S04]  /*1910*/  FMUL R9, R9, R0 ;  /* 0x0000000009097220 */ /* 0x000fc80000400000 */
[----:B-1----:R-:W-:-:S05]  /*1920*/  FFMA R9, R120, R2, R9 ;  /* 0x0000000278097223 */ /* 0x002fca0000000009 */
[----:B------:R-:W-:Y:S02]  /*1930*/  F2FP.SATFINITE.E4M3.F32.PACK_AB_MERGE_C R23, RZ, R9, RZ ;  /* 0x00000009ff17723e */ /* 0x000fe400048070ff */
[----:B------:R-:W-:-:S03]  /*1940*/  PRMT R9, RZ, 0x7610, R9 ;  /* 0x00007610ff097816 */ /* 0x000fc60000000009 */
[----:B------:R0:W-:Y:S04]  /*1950*/  @!P0 STG.E.U8 desc[UR12][R16.64], R23 ;  /* 0x0000001710008986 */ /* 0x0001e8000c10110c */
[----:B------:R-:W2:Y:S01]  /*1960*/  @!P2 LDG.E.U8 R9, desc[UR12][R14.64+0x1] ;  /* 0x0000010c0e09a981 */ /* 0x000ea2000c1e1100 */
[----:B------:R-:W-:-:S05]  /*1970*/  IADD3 R21, P0, R12, 0x8, RZ ;  /* 0x000000080c157810 */ /* 0x000fca0007f1e0ff */
[----:B------:R-:W-:Y:S01]  /*1980*/  IMAD.X R22, RZ, RZ, R13, P0 ;  /* 0x000000ffff167224 */ /* 0x000fe200000e060d */
[----:B------:R-:W-:Y:S01]  /*1990*/  ISETP.GE.AND P0, PT, R4, 0x9, PT ;  /* 0x000000090400780c */ /* 0x000fe20003f06270 */
[----:B------:R-:W-:-:S03]  /*19a0*/  IMAD.WIDE.U32 R18, R21, UR4, R10 ;  /* 0x0000000415127c25 */ /* 0x000fc6000f8e000a */
[----:B------:R-:W-:Y:S01]  /*19b0*/  ISETP.LT.OR P3, PT, R3, 0x1, !P0 ;  /* 0x000000010300780c */ /* 0x000fe20004761670 */
[----:B------:R-:W-:Y:S01]  /*19c0*/  IMAD R22, R22, UR4, RZ ;  /* 0x0000000416167c24 */ /* 0x000fe2000f8e02ff */
[----:B0-----:R-:W-:Y:S02]  /*19d0*/  IADD3 R16, P4, R18, UR6, RZ ;  /* 0x0000000612107c10 */ /* 0x001fe4000ff9e0ff */
[----:B--2---:R-:W-:-:S04]  /*19e0*/  LOP3.LUT R9, R9, 0xff, RZ, 0xc0, !PT ;  /* 0x000000ff09097812 */ /* 0x004fc800078ec0ff */
[----:B------:R-:W-:-:S05]  /*19f0*/  F2FP.F16.E4M3.UNPACK_B R9, R9 ;  /* 0x00000009ff09723e */ /* 0x000fca00020006ff */
[----:B------:R-:W-:-:S05]  /*1a00*/  HADD2.F32 R9, -RZ, R9.H0_H0 ;  /* 0x20000009ff097230 */ /* 0x000fca0000004100 */
[----:B------:R-:W-:Y:S01]  /*1a10*/  FMUL R20, R9, R0 ;  /* 0x0000000009147220 */ /* 0x000fe20000400000 */
[----:B------:R-:W-:-:S03]  /*1a20*/  IMAD R9, R21, UR5, R22 ;  /* 0x0000000515097c24 */ /* 0x000fc6000f8e0216 */
[----:B------:R-:W-:Y:S01]  /*1a30*/  FFMA R121, R121, R2, R20 ;  /* 0x0000000279797223 */ /* 0x000fe20000000014 */
[----:B---3--:R-:W-:Y:S02]  /*1a40*/  @!P2 IADD3 R20, P5, R158, R152, RZ ;  /* 0x000000989e14a210 */ /* 0x008fe40007fbe0ff */
[----:B------:R-:W-:Y:S02]  /*1a50*/  IADD3.X R17, R19, UR7, R9, P4, !PT ;  /* 0x0000000713117c10 */ /* 0x000fe4000a7fe409 */
[----:B------:R-:W-:Y:S01]  /*1a60*/  F2FP.SATFINITE.E4M3.F32.PACK_AB_MERGE_C R121, RZ, R121, RZ ;  /* 0x00000079ff79723e */ /* 0x000fe200048070ff */
[----:B------:R-:W-:Y:S01]  /*1a70*/  @!P2 IMAD.X R21, R161, 0x1, R153, P5 ;  /* 0x00000001a115a824 */ /* 0x000fe200028e0699 */
[----:B------:R-:W-:Y:S01]  /*1a80*/  PRMT R9, RZ, 0x7610, R9 ;  /* 0x00007610ff097816 */ /* 0x000fe20000000009 */
[----:B------:R-:W0:Y:S03]  /*1a90*/  @!P3 LDC.64 R18, c[0x0][0x5c8] ;  /* 0x00017200ff12bb82 */ /* 0x000e260000000a00 */
[----:B------:R1:W-:Y:S04]  /*1aa0*/  @!P2 STG.E.U8 desc[UR12][R20.64+0x1], R121 ;  /* 0x000001791400a986 */ /* 0x0003e8000c10110c */
[----:B------:R-:W2:Y:S01]  /*1ab0*/  @!P3 LDG.E.U8 R9, desc[UR12][R16.64] ;  /* 0x0000000c1009b981 */ /* 0x000ea2000c1e1100 */
[----:B------:R-:W-:-:S13]  /*1ac0*/  ISETP.LT.OR P2, PT, R3, 0x2, !P0 ;  /* 0x000000020300780c */ /* 0x000fda0004741670 */
[----:B-1----:R-:W1:Y:S01]  /*1ad0*/  @!P2 LDC.64 R20, c[0x0][0x5c8] ;  /* 0x00017200ff14ab82 */ /* 0x002e620000000a00 */
[----:B0-----:R-:W-:-:S04]  /*1ae0*/  @!P3 IADD3 R18, P4, P5, R158, R18, R5 ;  /* 0x000000129e12b210 */ /* 0x001fc80007d9e005 */
[----:B------:R-:W-:Y:S02]  /*1af0*/  @!P3 IADD3.X R19, R161, R19, R6, P4, P5 ;  /* 0x00000013a113b210 */ /* 0x000fe400027ea406 */
[----:B--2---:R-:W-:-:S04]  /*1b00*/  LOP3.LUT R9, R9, 0xff, RZ, 0xc0, !PT ;  /* 0x000000ff09097812 */ /* 0x004fc800078ec0ff */
[----:B------:R-:W-:-:S05]  /*1b10*/  F2FP.F16.E4M3.UNPACK_B R9, R9 ;  /* 0x00000009ff09723e */ /* 0x000fca00020006ff */
[----:B------:R-:W-:-:S05]  /*1b20*/  HADD2.F32 R9, -RZ, R9.H0_H0 ;  /* 0x20000009ff097230 */ /* 0x000fca0000004100 */
[----:B------:R-:W-:-:S04]  /*1b30*/  FMUL R9, R9, R0 ;  /* 0x0000000009097220 */ /* 0x000fc80000400000 */
[----:B------:R-:W-:-:S05]  /*1b40*/  FFMA R9, R122, R2, R9 ;  /* 0x000000027a097223 */ /* 0x000fca0000000009 */
[----:B------:R-:W-:Y:S02]  /*1b50*/  F2FP.SATFINITE.E4M3.F32.PACK_AB_MERGE_C R23, RZ, R9, RZ ;  /* 0x00000009ff17723e */ /* 0x000fe400048070ff */
[----:B------:R-:W-:-:S03]  /*1b60*/  PRMT R9, RZ, 0x7610, R9 ;  /* 0x00007610ff097816 */ /* 0x000fc60000000009 */
[----:B------:R0:W-:Y:S04]  /*1b70*/  @!P3 STG.E.U8 desc[UR12][R18.64], R23 ;  /* 0x000000171200b986 */ /* 0x0001e8000c10110c */
[----:B------:R-:W2:Y:S01]  /*1b80*/  @!P2 LDG.E.U8 R9, desc[UR12][R16.64+0x1] ;  /* 0x0000010c1009a981 */ /* 0x000ea2000c1e1100 */
[----:B------:R-:W-:Y:S02]  /*1b90*/  ISETP.LT.OR P3, PT, R3, 0x9, !P1 ;  /* 0x000000090300780c */ /* 0x000fe40004f61670 */
[----:B-1----:R-:W-:-:S04]  /*1ba0*/  @!P2 IADD3 R20, P4, P5, R158, R20, R5 ;  /* 0x000000149e14a210 */ /* 0x002fc80007d9e005 */
[----:B------:R-:W-:-:S07]  /*1bb0*/  @!P2 IADD3.X R21, R161, R21, R6, P4, P5 ;  /* 0x00000015a115a210 */ /* 0x000fce00027ea406 */
[----:B0-----:R-:W0:Y:S01]  /*1bc0*/  @!P3 LDC.64 R18, c[0x0][0x5c8] ;  /* 0x00017200ff12bb82 */ /* 0x001e220000000a00 */
[----:B--2---:R-:W-:-:S04]  /*1bd0*/  LOP3.LUT R9, R9, 0xff, RZ, 0xc0, !PT ;  /* 0x000000ff09097812 */ /* 0x004fc800078ec0ff */
[----:B------:R-:W-:-:S05]  /*1be0*/  F2FP.F16.E4M3.UNPACK_B R9, R9 ;  /* 0x00000009ff09723e */ /* 0x000fca00020006ff */
[----:B------:R-:W-:-:S05]  /*1bf0*/  HADD2.F32 R9, -RZ, R9.H0_H0 ;  /* 0x20000009ff097230 */ /* 0x000fca0000004100 */
[----:B------:R-:W-:Y:S01]  /*1c00*/  FMUL R22, R9, R0 ;  /* 0x0000000009167220 */ /* 0x000fe20000400000 */
[----:B------:R-:W-:-:S03]  /*1c10*/  PRMT R9, RZ, 0x7610, R9 ;  /* 0x00007610ff097816 */ /* 0x000fc60000000009 */
[----:B------:R-:W-:-:S05]  /*1c20*/  FFMA R22, R123, R2, R22 ;  /* 0x000000027b167223 */ /* 0x000fca0000000016 */
[----:B------:R-:W-:-:S05]  /*1c30*/  F2FP.SATFINITE.E4M3.F32.PACK_AB_MERGE_C R23, RZ, R22, RZ ;  /* 0x00000016ff17723e */ /* 0x000fca00048070ff */
[----:B------:R1:W-:Y:S04]  /*1c40*/  @!P2 STG.E.U8 desc[UR12][R20.64+0x1], R23 ;  /* 0x000001171400a986 */ /* 0x0003e8000c10110c */
[----:B------:R-:W2:Y:S01]  /*1c50*/  @!P3 LDG.E.U8 R9, desc[UR12][R14.64+0x8] ;  /* 0x0000080c0e09b981 */ /* 0x000ea2000c1e1100 */
[----:B------:R-:W-:Y:S02]  /*1c60*/  ISETP.LT.OR P4, PT, R3, 0xa, !P1 ;  /* 0x0000000a0300780c */ /* 0x000fe40004f81670 */
[----:B0-----:R-:W-:-:S05]  /*1c70*/  @!P3 IADD3 R18, P2, R158, R18, RZ ;  /* 0x000000129e12b210 */ /* 0x001fca0007f5e0ff */
[----:B------:R-:W-:-:S06]  /*1c80*/  @!P3 IMAD.X R19, R161, 0x1, R19, P2 ;  /* 0x00000001a113b824 */ /* 0x000fcc00010e0613 */
[----:B-1----:R-:W0:Y:S01]  /*1c90*/  @!P4 LDC.64 R20, c[0x0][0x5c8] ;  /* 0x00017200ff14cb82 */ /* 0x002e220000000a00 */
        /* <DEDUP_REMOVED lines=23> */
[----:B0-----:R-:W-:-:S04]  /*1e10*/  @!P2 IADD3 R18, P4, P5, R158, R18, R5 ;  /* 0x000000129e12a210 */ /* 0x001fc80007d9e005 */
[----:B------:R-:W-:-:S07]  /*1e20*/  @!P2 IADD3.X R19, R161, R19, R6, P4, P5 ;  /* 0x00000013a113a210 */ /* 0x000fce00027ea406 */
        /* <DEDUP_REMOVED lines=312> */
[----:B------:R-:W0:Y:S01]  /*31b0*/  @!P1 LDC.64 R120, c[0x0][0x5c8] ;  /* 0x00017200ff789b82 */ /* 0x000e220000000a00 */
[----:B--2---:R-:W-:-:S04]  /*31c0*/  LOP3.LUT R9, R9, 0xff, RZ, 0xc0, !PT ;  /* 0x000000ff09097812 */ /* 0x004fc800078ec0ff */
[----:B------:R-:W-:-:S05]  /*31d0*/  F2FP.F16.E4M3.UNPACK_B R9, R9 ;  /* 0x00000009ff09723e */ /* 0x000fca00020006ff */
[----:B------:R-:W-:-:S05]  /*31e0*/  HADD2.F32 R9, -RZ, R9.H0_H0 ;  /* 0x20000009ff097230 */ /* 0x000fca0000004100 */
[----:B------:R-:W-:-:S04]  /*31f0*/  FMUL R9, R9, R0 ;  /* 0x0000000009097220 */ /* 0x000fc80000400000 */
[----:B------:R-:W-:-:S05]  /*3200*/  FFMA R9, R150, R2, R9 ;  /* 0x0000000296097223 */ /* 0x000fca0000000009 */
[----:B-1----:R-:W-:Y:S02]  /*3210*/  F2FP.SATFINITE.E4M3.F32.PACK_AB_MERGE_C R23, RZ, R9, RZ ;  /* 0x00000009ff17723e */ /* 0x002fe400048070ff */
[----:B------:R-:W-:-:S03]  /*3220*/  PRMT R9, RZ, 0x7610, R9 ;  /* 0x00007610ff097816 */ /* 0x000fc60000000009 */
[----:B------:R0:W-:Y:S04]  /*3230*/  @!P2 STG.E.U8 desc[UR12][R18.64+0x38], R23 ;  /* 0x000038171200a986 */ /* 0x0001e8000c10110c */
[----:B------:R1:W2:Y:S01]  /*3240*/  @!P1 LDG.E.U8 R9, desc[UR12][R16.64+0x39] ;  /* 0x0000390c10099981 */ /* 0x0002a2000c1e1100 */
[----:B------:R-:W-:-:S05]  /*3250*/  IADD3 R21, P0, R12, 0x40, RZ ;  /* 0x000000400c157810 */ /* 0x000fca0007f1e0ff */
[----:B------:R-:W-:Y:S01]  /*3260*/  IMAD.X R22, RZ, RZ, R13, P0 ;  /* 0x000000ffff167224 */ /* 0x000fe200000e060d */
[----:B------:R-:W-:Y:S01]  /*3270*/  ISETP.GE.AND P0, PT, R4, 0x41, PT ;  /* 0x000000410400780c */ /* 0x000fe20003f06270 */
[----:B------:R-:W-:Y:S01]  /*3280*/  IMAD.WIDE.U32 R14, R21, UR4, R10 ;  /* 0x00000004150e7c25 */ /* 0x000fe2000f8e000a */
[----:B0-----:R-:W-:Y:S02]  /*3290*/  @!P1 IADD3 R18, P4, P5, R158, R120, R5 ;  /* 0x000000789e129210 */ /* 0x001fe40007d9e005 */
[----:B------:R-:W-:Y:S01]  /*32a0*/  ISETP.LT.OR P3, PT, R3, 0x1, !P0 ;  /* 0x000000010300780c */ /* 0x000fe20004761670 */
[----:B------:R-:W-:Y:S01]  /*32b0*/  IMAD R22, R22, UR4, RZ ;  /* 0x0000000416167c24 */ /* 0x000fe2000f8e02ff */
[----:B------:R-:W-:Y:S02]  /*32c0*/  IADD3 R14, P2, R14, UR6, RZ ;  /* 0x000000060e0e7c10 */ /* 0x000fe4000ff5e0ff */
[----:B------:R-:W-:Y:S01]  /*32d0*/  @!P1 IADD3.X R19, R161, R121, R6, P4, P5 ;  /* 0x00000079a1139210 */ /* 0x000fe200027ea406 */
[----:B------:R-:W-:-:S05]  /*32e0*/  IMAD R21, R21, UR5, R22 ;  /* 0x0000000515157c24 */ /* 0x000fca000f8e0216 */
[----:B------:R-:W-:-:S03]  /*32f0*/  IADD3.X R15, R15, UR7, R21, P2, !PT ;  /* 0x000000070f0f7c10 */ /* 0x000fc600097fe415 */
        /* <DEDUP_REMOVED lines=29> */
[----:B-1----:R-:W-:Y:S02]  /*34d0*/  IADD3 R16, P4, R18, UR6, RZ ;  /* 0x0000000612107c10 */ /* 0x002fe4000ff9e0ff */
[----:B--2---:R-:W-:-:S04]  /*34e0*/  LOP3.LUT R9, R9, 0xff, RZ, 0xc0, !PT ;  /* 0x000000ff09097812 */ /* 0x004fc800078ec0ff */
[----:B------:R-:W-:-:S05]  /*34f0*/  F2FP.F16.E4M3.UNPACK_B R9, R9 ;  /* 0x00000009ff09723e */ /* 0x000fca00020006ff */
[----:B------:R-:W-:-:S05]  /*3500*/  HADD2.F32 R9, -RZ, R9.H0_H0 ;  /* 0x20000009ff097230 */ /* 0x000fca0000004100 */
[----:B------:R-:W-:Y:S01]  /*3510*/  FMUL R20, R9, R0 ;  /* 0x0000000009147220 */ /* 0x000fe20000400000 */
[----:B------:R-:W-:Y:S02]  /*3520*/  IMAD R9, R21, UR5, R22 ;  /* 0x0000000515097c24 */ /* 0x000fe4000f8e0216 */
[----:B------:R-:W1:Y:S01]  /*3530*/  @!P3 LDC.64 R22, c[0x0][0x5c8] ;  /* 0x00017200ff16bb82 */ /* 0x000e620000000a00 */
[----:B------:R-:W-:Y:S01]  /*3540*/  FFMA R89, R89, R2, R20 ;  /* 0x0000000259597223 */ /* 0x000fe20000000014 */
[----:B0-----:R-:W-:Y:S02]  /*3550*/  @!P2 IADD3 R20, P5, P6, R158, R120, R8 ;  /* 0x000000789e14a210 */ /* 0x001fe40007ebe008 */
[----:B------:R-:W-:Y:S02]  /*3560*/  IADD3.X R17, R19, UR7, R9, P4, !PT ;  /* 0x0000000713117c10 */ /* 0x000fe4000a7fe409 */
[----:B------:R-:W-:Y:S02]  /*3570*/  @!P2 IADD3.X R21, R161, R121, R7, P5, P6 ;  /* 0x00000079a115a210 */ /* 0x000fe40002fec407 */
[----:B------:R-:W-:-:S02]  /*3580*/  F2FP.SATFINITE.E4M3.F32.PACK_AB_MERGE_C R89, RZ, R89, RZ ;  /* 0x00000059ff59723e */ /* 0x000fc400048070ff */
[----:B------:R-:W-:-:S03]  /*3590*/  PRMT R9, RZ, 0x7610, R9 ;  /* 0x00007610ff097816 */ /* 0x000fc60000000009 */
[----:B------:R0:W-:Y:S04]  /*35a0*/  @!P2 STG.E.U8 desc[UR12][R20.64+0x1], R89 ;  /* 0x000001591400a986 */ /* 0x0001e8000c10110c */
[----:B------:R-:W2:Y:S01]  /*35b0*/  @!P3 LDG.E.U8 R9, desc[UR12][R16.64] ;  /* 0x0000000c1009b981 */ /* 0x000ea2000c1e1100 */
[----:B------:R-:W-:Y:S02]  /*35c0*/  @!P3 IADD3 R19, P4, P5, R8, R158, R5 ;  /* 0x0000009e0813b210 */ /* 0x000fe40007d9e005 */
[----:B------:R-:W-:Y:S02]  /*35d0*/  ISETP.LT.OR P2, PT, R3, 0x2, !P1 ;  /* 0x000000020300780c */ /* 0x000fe40004f41670 */
[----:B-1----:R-:W-:Y:S02]  /*35e0*/  @!P3 IADD3 R18, P6, R19, R22, RZ ;  /* 0x000000161312b210 */ /* 0x002fe40007fde0ff */
[----:B0-----:R-:W-:-:S05]  /*35f0*/  @!P3 IADD3.X R20, R7, R161, R6, P4, P5 ;  /* 0x000000a10714b210 */ /* 0x001fca00027ea406 */
[----:B------:R-:W-:-:S04]  /*3600*/  @!P3 IMAD.X R19, R20, 0x1, R23, P6 ;  /* 0x000000011413b824 */ /* 0x000fc800030e0617 */
[----:B------:R-:W0:Y:S01]  /*3610*/  @!P2 LDC.64 R88, c[0x0][0x5c8] ;  /* 0x00017200ff58ab82 */ /* 0x000e220000000a00 */
        /* <DEDUP_REMOVED lines=9> */
[----:B------:R-:W-:Y:S02]  /*36b0*/  @!P2 IADD3 R21, P4, P5, R8, R158, R5 ;  /* 0x0000009e0815a210 */ /* 0x000fe40007d9e005 */
[----:B------:R-:W-:Y:S02]  /*36c0*/  ISETP.LT.OR P3, PT, R3, 0x9, !P0 ;  /* 0x000000090300780c */ /* 0x000fe40004761670 */
[----:B0-----:R-:W-:Y:S02]  /*36d0*/  @!P2 IADD3 R20, P6, R21, R88, RZ ;  /* 0x000000581514a210 */ /* 0x001fe40007fde0ff */
[----:B-1----:R-:W-:-:S05]  /*36e0*/  @!P2 IADD3.X R18, R7, R161, R6, P4, P5 ;  /* 0x000000a10712a210 */ /* 0x002fca00027ea406 */
[----:B------:R-:W-:-:S04]  /*36f0*/  @!P2 IMAD.X R21, R18, 0x1, R89, P6 ;  /* 0x000000011215a824 */ /* 0x000fc800030e0659 */
[----:B------:R-:W0:Y:S01]  /*3700*/  @!P3 LDC.64 R18, c[0x0][0x5c8] ;  /* 0x00017200ff12bb82 */ /* 0x000e220000000a00 */
        /* <DEDUP_REMOVED lines=29> */
[----:B------:R-:W-:Y:S01]  /*38e0*/  FMUL R22, R9, R0 ;  /* 0x0000000009167220 */ /* 0x000fe20000400000 */
[----:B------:R-:W-:-:S03]  /*38f0*/  PRMT R9, RZ, 0x7610, R9 ;  /* 0x00007610ff097816 */ /* 0x000fc60000000009 */
[----:B------:R-:W-:-:S05]  /*3900*/  FFMA R22, R93, R2, R22 ;  /* 0x000000025d167223 */ /* 0x000fca0000000016 */
[----:B-1----:R-:W-:-:S05]  /*3910*/  F2FP.SATFINITE.E4M3.F32.PACK_AB_MERGE_C R23, RZ, R22, RZ ;  /* 0x00000016ff17723e */ /* 0x002fca00048070ff */
        /* <DEDUP_REMOVED lines=327> */
[----:B------:R-:W-:Y:S02]  /*4d90*/  @!P0 IADD3.X R21, R161, R21, R7, P3, P4 ;  /* 0x00000015a1158210 */ /* 0x000fe40001fe8407 */
[----:B--2---:R-:W-:-:S04]  /*4da0*/  LOP3.LUT R9, R9, 0xff, RZ, 0xc0, !PT ;  /* 0x000000ff09097812 */ /* 0x004fc800078ec0ff */
[----:B------:R-:W-:-:S05]  /*4db0*/  F2FP.F16.E4M3.UNPACK_B R9, R9 ;  /* 0x00000009ff09723e */ /* 0x000fca00020006ff */
[----:B------:R-:W-:-:S05]  /*4dc0*/  HADD2.F32 R9, -RZ, R9.H0_H0 ;  /* 0x20000009ff097230 */ /* 0x000fca0000004100 */
[----:B------:R-:W-:Y:S01]  /*4dd0*/  FMUL R22, R9, R0 ;  /* 0x0000000009167220 */ /* 0x000fe20000400000 */
[----:B------:R-:W-:-:S03]  /*4de0*/  PRMT R9, RZ, 0x7610, R9 ;  /* 0x00007610ff097816 */ /* 0x000fc60000000009 */
[----:B------:R-:W-:-:S05]  /*4df0*/  FFMA R22, R117, R2, R22 ;  /* 0x0000000275167223 */ /* 0x000fca0000000016 */
[----:B-1----:R-:W-:Y:S02]  /*4e00*/  F2FP.SATFINITE.E4M3.F32.PACK_AB_MERGE_C R19, RZ, R22, RZ ;  /* 0x00000016ff13723e */ /* 0x002fe400048070ff */
[----:B------:R-:W0:Y:S03]  /*4e10*/  @!P2 LDC.64 R22, c[0x0][0x5c8] ;  /* 0x00017200ff16ab82 */ /* 0x000e260000000a00 */
[----:B------:R1:W-:Y:S04]  /*4e20*/  @!P0 STG.E.U8 desc[UR12][R20.64+0x39], R19 ;  /* 0x0000391314008986 */ /* 0x0003e8000c10110c */
[----:B------:R-:W2:Y:S01]  /*4e30*/  @!P2 LDG.E.U8 R9, desc[UR12][R16.64+0x38] ;  /* 0x0000380c1009a981 */ /* 0x000ea2000c1e1100 */
[----:B------:R-:W-:-:S02]  /*4e40*/  @!P2 IADD3 R15, P0, P3, R8, R158, R5 ;  /* 0x0000009e080fa210 */ /* 0x000fc40007b1e005 */
[----:B------:R-:W-:Y:S02]  /*4e50*/  ISETP.LT.OR P1, PT, R3, 0x3a, !P1 ;  /* 0x0000003a0300780c */ /* 0x000fe40004f21670 */
[----:B------:R-:W-:-:S11]  /*4e60*/  @!P2 IADD3.X R18, R7, R161, R6, P0, P3 ;  /* 0x000000a10712a210 */ /* 0x000fd600007e6406 */
[----:B------:R-:W3:Y:S01]  /*4e70*/  @!P1 LDC.64 R88, c[0x0][0x5c8] ;  /* 0x00017200ff589b82 */ /* 0x000ee20000000a00 */
[----:B0-----:R-:W-:-:S05]  /*4e80*/  @!P2 IADD3 R14, P4, R15, R22, RZ ;  /* 0x000000160f0ea210 */ /* 0x001fca0007f9e0ff */
[----:B------:R-:W-:Y:S01]  /*4e90*/  @!P2 IMAD.X R15, R18, 0x1, R23, P4 ;  /* 0x00000001120fa824 */ /* 0x000fe200020e0617 */
        /* <DEDUP_REMOVED lines=9> */
[----:B------:R-:W-:Y:S02]  /*4f30*/  IADD3 R19, P0, R12, 0x80, RZ ;  /* 0x000000800c137810 */ /* 0x000fe40007f1e0ff */
[----:B------:R-:W-:-:S03]  /*4f40*/  @!P1 IADD3 R23, P2, P4, R8, R158, R5 ;  /* 0x0000009e08179210 */ /* 0x000fc60007c5e005 */
[----:B------:R-:W-:Y:S01]  /*4f50*/  IMAD.X R20, RZ, RZ, R13, P0 ;  /* 0x000000ffff147224 */ /* 0x000fe200000e060d */
[----:B------:R-:W-:Y:S02]  /*4f60*/  ISETP.GE.AND P0, PT, R4, 0x81, PT ;  /* 0x000000810400780c */ /* 0x000fe40003f06270 */
[----:B0-----:R-:W-:Y:S01]  /*4f70*/  @!P1 IADD3.X R14, R7, R161, R6, P2, P4 ;  /* 0x000000a1070e9210 */ /* 0x001fe200017e8406 */
[----:B------:R-:W-:Y:S01]  /*4f80*/  IMAD R20, R20, UR4, RZ ;  /* 0x0000000414147c24 */ /* 0x000fe2000f8e02ff */
[----:B------:R-:W-:Y:S02]  /*4f90*/  ISETP.LT.OR P3, PT, R3, 0x1, !P0 ;  /* 0x000000010300780c */ /* 0x000fe40004761670 */
[----:B---3--:R-:W-:Y:S02]  /*4fa0*/  @!P1 IADD3 R16, P5, R23, R88, RZ ;  /* 0x0000005817109210 */ /* 0x008fe40007fbe0ff */
[----:B------:R-:W-:-:S03]  /*4fb0*/  PRMT R7, RZ, 0x7610, R7 ;  /* 0x00007610ff077816 */ /* 0x000fc60000000007 */
[----:B------:R-:W-:-:S06]  /*4fc0*/  @!P1 IMAD.X R17, R14, 0x1, R89, P5 ;  /* 0x000000010e119824 */ /* 0x000fcc00028e0659 */
[----:B------:R-:W0:Y:S01]  /*4fd0*/  @!P3 LDC.64 R22, c[0x0][0x5c8] ;  /* 0x00017200ff16bb82 */ /* 0x000e220000000a00 */
[----:B--2---:R-:W-:-:S04]  /*4fe0*/  LOP3.LUT R9, R9, 0xff, RZ, 0xc0, !PT ;  /* 0x000000ff09097812 */ /* 0x004fc800078ec0ff */
[----:B------:R-:W-:-:S05]  /*4ff0*/  F2FP.F16.E4M3.UNPACK_B R9, R9 ;  /* 0x00000009ff09723e */ /* 0x000fca00020006ff */
[----:B------:R-:W-:-:S05]  /*5000*/  HADD2.F32 R9, -RZ, R9.H0_H0 ;  /* 0x20000009ff097230 */ /* 0x000fca0000004100 */
[----:B------:R-:W-:Y:S01]  /*5010*/  FMUL R18, R9, R0 ;  /* 0x0000000009127220 */ /* 0x000fe20000400000 */
[----:B------:R-:W-:-:S04]  /*5020*/  IMAD.WIDE.U32 R8, R19, UR4, R10 ;  /* 0x0000000413087c25 */ /* 0x000fc8000f8e000a */
[----:B------:R-:W-:Y:S01]  /*5030*/  FFMA R18, R119, R2, R18 ;  /* 0x0000000277127223 */ /* 0x000fe20000000012 */
[----:B------:R-:W-:Y:S01]  /*5040*/  IMAD R19, R19, UR5, R20 ;  /* 0x0000000513137c24 */ /* 0x000fe2000f8e0214 */
[----:B------:R-:W-:-:S03]  /*5050*/  IADD3 R8, P2, R8, UR6, RZ ;  /* 0x0000000608087c10 */ /* 0x000fc6000ff5e0ff */
[----:B------:R-:W-:Y:S02]  /*5060*/  F2FP.SATFINITE.E4M3.F32.PACK_AB_MERGE_C R21, RZ, R18, RZ ;  /* 0x00000012ff15723e */ /* 0x000fe400048070ff */
[----:B------:R-:W-:-:S03]  /*5070*/  IADD3.X R9, R9, UR7, R19, P2, !PT ;  /* 0x0000000709097c10 */ /* 0x000fc600097fe413 */
[----:B------:R1:W-:Y:S04]  /*5080*/  @!P1 STG.E.U8 desc[UR12][R16.64+0x39], R21 ;  /* 0x0000391510009986 */ /* 0x0003e8000c10110c */
[----:B------:R-:W2:Y:S01]  /*5090*/  @!P3 LDG.E.U8 R7, desc[UR12][R8.64] ;  /* 0x0000000c0807b981 */ /* 0x000ea2000c1e1100 */
[----:B------:R-:W-:Y:S01]  /*50a0*/  IMAD.WIDE.U32 R14, R156, 0x80, RZ ;  /* 0x000000809c0e7825 */ /* 0x000fe200078e00ff */
[----:B------:R-:W-:-:S03]  /*50b0*/  ISETP.LT.OR P2, PT, R3, 0x2, !P0 ;  /* 0x000000020300780c */ /* 0x000fc60004741670 */
[----:B------:R-:W-:Y:S01]  /*50c0*/  IMAD.SHL.U32 R19, R157, 0x80, RZ ;  /* 0x000000809d137824 */ /* 0x000fe200078e00ff */
[----:B0-----:R-:W-:-:S03]  /*50d0*/  @!P3 IADD3 R14, P1, P4, R158, R22, R14 ;  /* 0x000000169e0eb210 */ /* 0x001fc60007c3e00e */
[----:B------:R-:W-:-:S05]  /*50e0*/  IMAD.IADD R160, R15, 0x1, R19 ;  /* 0x000000010fa07824 */ /* 0x000fca00078e0213 */
[----:B------:R-:W-:Y:S01]  /*50f0*/  @!P3 IADD3.X R15, R161, R23, R160, P1, P4 ;  /* 0x00000017a10fb210 */ /* 0x000fe20000fe84a0 */
        /* <DEDUP_REMOVED lines=9> */
[----:B------:R-:W3:Y:S01]  /*5190*/  @!P2 LDG.E.U8 R7, desc[UR12][R8.64+0x1] ;  /* 0x0000010c0807a981 */ /* 0x000ee2000c1e1100 */
[----:B-1----:R-:W-:Y:S02]  /*51a0*/  IADD3 R17, P1, R12, 0x88, RZ ;  /* 0x000000880c117810 */ /* 0x002fe40007f3e0ff */
[----:B------:R-:W-:-:S03]  /*51b0*/  @!P2 LEA R21, P4, R156, R158, 0x7 ;  /* 0x0000009e9c15a211 */ /* 0x000fc600078838ff */
[----:B------:R-:W-:Y:S01]  /*51c0*/  IMAD.X R19, RZ, RZ, R13, P1 ;  /* 0x000000ffff137224 */ /* 0x000fe200008e060d */
[----:B------:R-:W-:Y:S01]  /*51d0*/  ISETP.GE.AND P1, PT, R4, 0x89, PT ;  /* 0x000000890400780c */ /* 0x000fe20003f26270 */
[----:B--2---:R-:W-:Y:S01]  /*51e0*/  IMAD.WIDE.U32 R14, R17, UR4, R10 ;  /* 0x00000004110e7c25 */ /* 0x004fe2000f8e000a */
[----:B------:R-:W-:Y:S02]  /*51f0*/  @!P2 LEA.HI.X R20, R156, R161, R157, 0x7, P4 ;  /* 0x000000a19c14a211 */ /* 0x000fe400020f3c9d */
[----:B------:R-:W-:Y:S01]  /*5200*/  ISETP.LT.OR P3, PT, R3, 0x1, !P1 ;  /* 0x000000010300780c */ /* 0x000fe20004f61670 */
[----:B------:R-:W-:Y:S01]  /*5210*/  IMAD R22, R19, UR4, RZ ;  /* 0x0000000413167c24 */ /* 0x000fe2000f8e02ff */
[----:B0-----:R-:W-:Y:S02]  /*5220*/  @!P2 IADD3 R16, P5, R21, R88, RZ ;  /* 0x000000581510a210 */ /* 0x001fe40007fbe0ff */
[----:B------:R-:W-:Y:S02]  /*5230*/  IADD3 R14, P4, R14, UR6, RZ ;  /* 0x000000060e0e7c10 */ /* 0x000fe4000ff9e0ff */
[----:B---3--:R-:W-:-:S04]  /*5240*/  LOP3.LUT R7, R7, 0xff, RZ, 0xc0, !PT ;  /* 0x000000ff07077812 */ /* 0x008fc800078ec0ff */
[----:B------:R-:W-:-:S05]  /*5250*/  F2FP.F16.E4M3.UNPACK_B R7, R7 ;  /* 0x00000007ff07723e */ /* 0x000fca00020006ff */
[----:B------:R-:W-:-:S05]  /*5260*/  HADD2.F32 R7, -RZ, R7.H0_H0 ;  /* 0x20000007ff077230 */ /* 0x000fca0000004100 */
[----:B------:R-:W-:Y:S01]  /*5270*/  FMUL R18, R7, R0 ;  /* 0x0000000007127220 */ /* 0x000fe20000400000 */
[----:B------:R-:W-:Y:S02]  /*5280*/  IMAD R7, R17, UR5, R22 ;  /* 0x0000000511077c24 */ /* 0x000fe4000f8e0216 */
[----:B------:R-:W-:Y:S02]  /*5290*/  @!P2 IMAD.X R17, R20, 0x1, R89, P5 ;  /* 0x000000011411a824 */ /* 0x000fe400028e0659 */
[----:B------:R-:W-:Y:S01]  /*52a0*/  FFMA R18, R57, R2, R18 ;  /* 0x0000000239127223 */ /* 0x000fe20000000012 */
[----:B------:R-:W0:Y:S01]  /*52b0*/  @!P3 LDC.64 R22, c[0x0][0x5c8] ;  /* 0x00017200ff16bb82 */ /* 0x000e220000000a00 */
[--C-:B------:R-:W-:Y:S02]  /*52c0*/  IADD3.X R15, R15, UR7, R7.reuse, P4, !PT ;  /* 0x000000070f0f7c10 */ /* 0x100fe4000a7fe407 */
[----:B------:R-:W-:Y:S02]  /*52d0*/  PRMT R7, RZ, 0x7610, R7 ;  /* 0x00007610ff077816 */ /* 0x000fe40000000007 */
[----:B------:R-:W-:-:S05]  /*52e0*/  F2FP.SATFINITE.E4M3.F32.PACK_AB_MERGE_C R21, RZ, R18, RZ ;  /* 0x00000012ff15723e */ /* 0x000fca00048070ff */
[----:B------:R1:W-:Y:S04]  /*52f0*/  @!P2 STG.E.U8 desc[UR12][R16.64+0x1], R21 ;  /* 0x000001151000a986 */ /* 0x0003e8000c10110c */
[----:B------:R-:W2:Y:S01]  /*5300*/  @!P3 LDG.E.U8 R7, desc[UR12][R14.64] ;  /* 0x0000000c0e07b981 */ /* 0x000ea2000c1e1100 */
[----:B------:R-:W-:-:S04]  /*5310*/  @!P3 IADD3 R19, P2, R5, R158, RZ ;  /* 0x0000009e0513b210 */ /* 0x000fc80007f5e0ff */
[----:B------:R-:W-:Y:S01]  /*5320*/  @!P3 LEA R19, P4, R156, R19, 0x7 ;  /* 0x000000139c13b211 */ /* 0x000fe200078838ff */
[----:B------:R-:W-:Y:S01]  /*5330*/  @!P3 IMAD.X R20, R6, 0x1, R161, P2 ;  /* 0x000000010614b824 */ /* 0x000fe200010e06a1 */
[----:B------:R-:W-:Y:S02]  /*5340*/  ISETP.LT.OR P2, PT, R3, 0x2, !P1 ;  /* 0x000000020300780c */ /* 0x000fe40004f41670 */
[----:B0-----:R-:W-:Y:S02]  /*5350*/  @!P3 IADD3 R18, P5, R19, R22, RZ ;  /* 0x000000161312b210 */ /* 0x001fe40007fbe0ff */
[----:B-1----:R-:W-:-:S05]  /*5360*/  @!P3 LEA.HI.X R16, R156, R20, R157, 0x7, P4 ;  /* 0x000000149c10b211 */ /* 0x002fca00020f3c9d */
        /* <DEDUP_REMOVED lines=11> */
[----:B------:R-:W-:-:S04]  /*5420*/  @!P2 IADD3 R17, P3, R5, R158, RZ ;  /* 0x0000009e0511a210 */ /* 0x000fc80007f7e0ff */
[----:B------:R-:W-:-:S04]  /*5430*/  @!P2 LEA R17, P4, R156, R17, 0x7 ;  /* 0x000000119c11a211 */ /* 0x000fc800078838ff */
[----:B0-----:R-:W-:Y:S02]  /*5440*/  @!P2 IADD3 R16, P5, R17, R22, RZ ;  /* 0x000000161110a210 */ /* 0x001fe40007fbe0ff */
[----:B--2---:R-:W-:-:S04]  /*5450*/  LOP3.LUT R7, R7, 0xff, RZ, 0xc0, !PT ;  /* 0x000000ff07077812 */ /* 0x004fc800078ec0ff */
[----:B------:R-:W-:-:S05]  /*5460*/  F2FP.F16.E4M3.UNPACK_B R7, R7 ;  /* 0x00000007ff07723e */ /* 0x000fca00020006ff */
[----:B------:R-:W-:-:S05]  /*5470*/  HADD2.F32 R7, -RZ, R7.H0_H0 ;  /* 0x20000007ff077230 */ /* 0x000fca0000004100 */
[----:B------:R-:W-:Y:S01]  /*5480*/  FMUL R20, R7, R0 ;  /* 0x0000000007147220 */ /* 0x000fe20000400000 */
[----:B------:R-:W-:Y:S01]  /*5490*/  @!P2 IMAD.X R7, R6, 0x1, R161, P3 ;  /* 0x000000010607a824 */ /* 0x000fe200018e06a1 */
[----:B------:R-:W-:Y:S02]  /*54a0*/  ISETP.LT.OR P3, PT, R3, 0x9, !P0 ;  /* 0x000000090300780c */ /* 0x000fe40004761670 */
[----:B------:R-:W-:Y:S02]  /*54b0*/  FFMA R20, R59, R2, R20 ;  /* 0x000000023b147223 */ /* 0x000fe40000000014 */
[----:B-1----:R-:W-:Y:S02]  /*54c0*/  @!P2 LEA.HI.X R18, R156, R7, R157, 0x7, P4 ;  /* 0x000000079c12a211 */ /* 0x002fe400020f3c9d */
[----:B------:R-:W-:Y:S02]  /*54d0*/  PRMT R7, RZ, 0x7610, R7 ;  /* 0x00007610ff077816 */ /* 0x000fe40000000007 */
[----:B------:R-:W-:Y:S01]  /*54e0*/  F2FP.SATFINITE.E4M3.F32.PACK_AB_MERGE_C R21, RZ, R20, RZ ;  /* 0x00000014ff15723e */ /* 0x000fe200048070ff */
[----:B------:R-:W-:-:S04]  /*54f0*/  @!P2 IMAD.X R17, R18, 0x1, R23, P5 ;  /* 0x000000011211a824 */ /* 0x000fc800028e0617 */
[----:B------:R-:W0:Y:S01]  /*5500*/  @!P3 LDC.64 R22, c[0x0][0x5c8] ;  /* 0x00017200ff16bb82 */ /* 0x000e220000000a00 */
[----:B------:R1:W-:Y:S04]  /*5510*/  @!P2 STG.E.U8 desc[UR12][R16.64+0x1], R21 ;  /* 0x000001151000a986 */ /* 0x0003e8000c10110c */
[----:B------:R-:W2:Y:S01]  /*5520*/  @!P3 LDG.E.U8 R7, desc[UR12][R8.64+0x8] ;  /* 0x0000080c0807b981 */ /* 0x000ea2000c1e1100 */
[C---:B------:R-:W-:Y:S02]  /*5530*/  @!P3 LEA R19, P4, R156.reuse, R158, 0x7 ;  /* 0x0000009e9c13b211 */ /* 0x040fe400078838ff */
[----:B------:R-:W-:Y:S02]  /*5540*/  ISETP.LT.OR P2, PT, R3, 0xa, !P0 ;  /* 0x0000000a0300780c */ /* 0x000fe40004741670 */
[----:B-1----:R-:W-:-:S02]  /*5550*/  @!P3 LEA.HI.X R16, R156, R161, R157, 0x7, P4 ;  /* 0x000000a19c10b211 */ /* 0x002fc400020f3c9d */
[----:B0-----:R-:W-:-:S05]  /*5560*/  @!P3 IADD3 R18, P5, R19, R22, RZ ;  /* 0x000000161312b210 */ /* 0x001fca0007fbe0ff */
        /* <DEDUP_REMOVED lines=11> */
[C---:B------:R-:W-:Y:S02]  /*5620*/  @!P2 LEA R17, P4, R156.reuse, R158, 0x7 ;  /* 0x0000009e9c11a211 */ /* 0x040fe400078838ff */
        /* <DEDUP_REMOVED lines=398> */
[----:B------:R-:W-:Y:S02]  /*6f10*/  @!P2 IADD3 R9, P0, R5, R158, RZ ;  /* 0x0000009e0509a210 */ /* 0x000fe40007f1e0ff */
[----:B------:R-:W-:Y:S02]  /*6f20*/  ISETP.LT.OR P1, PT, R3, 0x3a, !P1 ;  /* 0x0000003a0300780c */ /* 0x000fe40004f21670 */
[----:B------:R-:W-:Y:S01]  /*6f30*/  @!P2 LEA R21, P3, R156, R9, 0x7 ;  /* 0x000000099c15a211 */ /* 0x000fe200078638ff */
[----:B------:R-:W-:-:S03]  /*6f40*/  @!P2 IMAD.X R9, R6, 0x1, R161, P0 ;  /* 0x000000010609a824 */ /* 0x000fc600000e06a1 */
[----:B0-----:R-:W-:Y:S02]  /*6f50*/  @!P2 IADD3 R8, P0, R21, R22, RZ ;  /* 0x000000161508a210 */ /* 0x001fe40007f1e0ff */
[----:B-1----:R-:W-:-:S05]  /*6f60*/  @!P2 LEA.HI.X R16, R156, R9, R157, 0x7, P3 ;  /* 0x000000099c10a211 */ /* 0x002fca00018f3c9d */
[----:B------:R-:W-:Y:S01]  /*6f70*/  @!P2 IMAD.X R9, R16, 0x1, R23, P0 ;  /* 0x000000011009a824 */ /* 0x000fe200000e0617 */
        /* <DEDUP_REMOVED lines=9> */
[----:B------:R2:W3:Y:S01]  /*7010*/  @!P1 LDG.E.U8 R7, desc[UR12][R14.64+0x39] ;  /* 0x0000390c0e079981 */ /* 0x0004e2000c1e1100 */
[----:B------:R-:W-:-:S04]  /*7020*/  @!P1 IADD3 R19, P2, R5, R158, RZ ;  /* 0x0000009e05139210 */ /* 0x000fc80007f5e0ff */
[----:B------:R-:W-:Y:S01]  /*7030*/  @!P1 LEA R19, P4, R156, R19, 0x7 ;  /* 0x000000139c139211 */ /* 0x000fe200078838ff */
[----:B--2---:R-:W-:-:S05]  /*7040*/  @!P1 IMAD.X R15, R6, 0x1, R161, P2 ;  /* 0x00000001060f9824 */ /* 0x004fca00010e06a1 */
[----:B------:R-:W-:Y:S02]  /*7050*/  @!P1 LEA.HI.X R18, R156, R15, R157, 0x7, P4 ;  /* 0x0000000f9c129211 */ /* 0x000fe400020f3c9d */
[----:B---3--:R-:W-:-:S04]  /*7060*/  LOP3.LUT R7, R7, 0xff, RZ, 0xc0, !PT ;  /* 0x000000ff07077812 */ /* 0x008fc800078ec0ff */
[----:B------:R-:W-:-:S05]  /*7070*/  F2FP.F16.E4M3.UNPACK_B R7, R7 ;  /* 0x00000007ff07723e */ /* 0x000fca00020006ff */
[----:B------:R-:W-:-:S05]  /*7080*/  HADD2.F32 R7, -RZ, R7.H0_H0 ;  /* 0x20000007ff077230 */ /* 0x000fca0000004100 */
[----:B------:R-:W-:Y:S01]  /*7090*/  FMUL R16, R7, R0 ;  /* 0x0000000007107220 */ /* 0x000fe20000400000 */
[----:B------:R-:W-:-:S03]  /*70a0*/  IADD3 R7, P0, R12, 0xc0, RZ ;  /* 0x000000c00c077810 */ /* 0x000fc60007f1e0ff */
[----:B------:R-:W-:Y:S02]  /*70b0*/  FFMA R87, R87, R2, R16 ;  /* 0x0000000257577223 */ /* 0x000fe40000000010 */
[----:B------:R-:W-:Y:S01]  /*70c0*/  IMAD.X R16, RZ, RZ, R13, P0 ;  /* 0x000000ffff107224 */ /* 0x000fe200000e060d */
[----:B------:R-:W-:Y:S01]  /*70d0*/  ISETP.GE.AND P0, PT, R4, 0xc1, PT ;  /* 0x000000c10400780c */ /* 0x000fe20003f06270 */
[----:B-1----:R-:W-:Y:S01]  /*70e0*/  IMAD.WIDE.U32 R8, R7, UR4, R10 ;  /* 0x0000000407087c25 */ /* 0x002fe2000f8e000a */
[----:B------:R-:W-:Y:S02]  /*70f0*/  F2FP.SATFINITE.E4M3.F32.PACK_AB_MERGE_C R87, RZ, R87, RZ ;  /* 0x00000057ff57723e */ /* 0x000fe400048070ff */
[----:B------:R-:W-:Y:S01]  /*7100*/  ISETP.LT.OR P3, PT, R3, 0x1, !P0 ;  /* 0x000000010300780c */ /* 0x000fe20004761670 */
[----:B------:R-:W-:Y:S01]  /*7110*/  IMAD R14, R16, UR4, RZ ;  /* 0x00000004100e7c24 */ /* 0x000fe2000f8e02ff */
[----:B0-----:R-:W-:Y:S02]  /*7120*/  @!P1 IADD3 R16, P5, R19, R20, RZ ;  /* 0x0000001413109210 */ /* 0x001fe40007fbe0ff */
[----:B------:R-:W-:Y:S01]  /*7130*/  IADD3 R8, P2, R8, UR6, RZ ;  /* 0x0000000608087c10 */ /* 0x000fe2000ff5e0ff */
[----:B------:R-:W-:-:S02]  /*7140*/  IMAD R7, R7, UR5, R14 ;  /* 0x0000000507077c24 */ /* 0x000fc4000f8e020e */
[----:B------:R-:W-:-:S03]  /*7150*/  @!P1 IMAD.X R17, R18, 0x1, R21, P5 ;  /* 0x0000000112119824 */ /* 0x000fc600028e0615 */
[--C-:B------:R-:W-:Y:S02]  /*7160*/  IADD3.X R9, R9, UR7, R7.reuse, P2, !PT ;  /* 0x0000000709097c10 */ /* 0x100fe400097fe407 */
[----:B------:R-:W-:Y:S01]  /*7170*/  PRMT R7, RZ, 0x7610, R7 ;  /* 0x00007610ff077816 */ /* 0x000fe20000000007 */
[----:B------:R0:W-:Y:S01]  /*7180*/  @!P1 STG.E.U8 desc[UR12][R16.64+0x39], R87 ;  /* 0x0000395710009986 */ /* 0x0001e2000c10110c */
[----:B------:R-:W1:Y:S04]  /*7190*/  @!P3 LDC.64 R18, c[0x0][0x5c8] ;  /* 0x00017200ff12bb82 */ /* 0x000e680000000a00 */
[----:B------:R-:W2:Y:S01]  /*71a0*/  @!P3 LDG.E.U8 R7, desc[UR12][R8.64] ;  /* 0x0000000c0807b981 */ /* 0x000ea2000c1e1100 */
[----:B------:R-:W-:Y:S01]  /*71b0*/  @!P3 IMAD.MOV.U32 R160, RZ, RZ, R158 ;  /* 0x000000ffffa0b224 */ /* 0x000fe200078e009e */
[----:B------:R-:W-:-:S03]  /*71c0*/  ISETP.LT.OR P2, PT, R3, 0x2, !P0 ;  /* 0x000000020300780c */ /* 0x000fc60004741670 */
[----:B------:R-:W-:-:S04]  /*71d0*/  @!P3 IMAD.WIDE.U32 R14, R156, 0xc0, R160 ;  /* 0x000000c09c0eb825 */ /* 0x000fc800078e00a0 */
[----:B0-----:R-:W-:-:S06]  /*71e0*/  @!P3 IMAD R16, R157, 0xc0, RZ ;  /* 0x000000c09d10b824 */ /* 0x001fcc00078e02ff */
[----:B------:R-:W0:Y:S01]  /*71f0*/  @!P2 LDC.64 R20, c[0x0][0x5c8] ;  /* 0x00017200ff14ab82 */ /* 0x000e220000000a00 */
[----:B-1----:R-:W-:-:S04]  /*7200*/  @!P3 IADD3 R14, P1, R14, R18, RZ ;  /* 0x000000120e0eb210 */ /* 0x002fc80007f3e0ff */
[----:B------:R-:W-:Y:S02]  /*7210*/  @!P3 IADD3.X R15, R19, R15, R16, P1, !PT ;  /* 0x0000000f130fb210 */ /* 0x000fe40000ffe410 */
        /* <DEDUP_REMOVED lines=9> */
[----:B------:R-:W-:Y:S02]  /*72b0*/  IADD3 R17, P3, R12, 0xc8, RZ ;  /* 0x000000c80c117810 */ /* 0x000fe40007f7e0ff */
[----:B------:R-:W-:-:S03]  /*72c0*/  ISETP.GE.AND P1, PT, R4, 0xc9, PT ;  /* 0x000000c90400780c */ /* 0x000fc60003f26270 */
[----:B------:R-:W-:Y:S01]  /*72d0*/  IMAD.X R4, RZ, RZ, R13, P3 ;  /* 0x000000ffff047224 */ /* 0x000fe200018e060d */
[----:B------:R-:W-:Y:S01]  /*72e0*/  ISETP.LT.OR P3, PT, R3, 0x1, !P1 ;  /* 0x000000010300780c */ /* 0x000fe20004f61670 */
[----:B------:R-:W-:Y:S02]  /*72f0*/  @!P2 IMAD.MOV.U32 R13, RZ, RZ, R161 ;  /* 0x000000ffff0da224 */ /* 0x000fe400078e00a1 */
[----:B------:R-:W-:-:S04]  /*7300*/  IMAD.WIDE.U32 R10, R17, UR4, R10 ;  /* 0x00000004110a7c25 */ /* 0x000fc8000f8e000a */
[----:B------:R-:W-:Y:S01]  /*7310*/  IMAD R4, R4, UR4, RZ ;  /* 0x0000000404047c24 */ /* 0x000fe2000f8e02ff */
[----:B------:R-:W-:-:S03]  /*7320*/  IADD3 R10, P4, R10, UR6, RZ ;  /* 0x000000060a0a7c10 */ /* 0x000fc6000ff9e0ff */
[--C-:B------:R-:W-:Y:S01]  /*7330*/  IMAD R17, R17, UR5, R4.reuse ;  /* 0x0000000511117c24 */ /* 0x100fe2000f8e0204 */
[----:B------:R-:W-:-:S04]  /*7340*/  PRMT R4, RZ, 0x7610, R4 ;  /* 0x00007610ff047816 */ /* 0x000fc80000000004 */
[----:B------:R-:W-:Y:S02]  /*7350*/  IADD3.X R11, R11, UR7, R17, P4, !PT ;  /* 0x000000070b0b7c10 */ /* 0x000fe4000a7fe411 */
[----:B------:R-:W1:Y:S01]  /*7360*/  @!P3 LDC.64 R16, c[0x0][0x5c8] ;  /* 0x00017200ff10bb82 */ /* 0x000e620000000a00 */
[----:B--2---:R-:W-:-:S04]  /*7370*/  LOP3.LUT R7, R7, 0xff, RZ, 0xc0, !PT ;  /* 0x000000ff07077812 */ /* 0x004fc800078ec0ff */
[----:B------:R-:W-:-:S05]  /*7380*/  F2FP.F16.E4M3.UNPACK_B R7, R7 ;  /* 0x00000007ff07723e */ /* 0x000fca00020006ff */
[----:B------:R-:W-:-:S05]  /*7390*/  HADD2.F32 R7, -RZ, R7.H0_H0 ;  /* 0x20000007ff077230 */ /* 0x000fca0000004100 */
[----:B------:R-:W-:Y:S01]  /*73a0*/  FMUL R12, R7, R0 ;  /* 0x00000000070c7220 */ /* 0x000fe20000400000 */
[----:B------:R-:W-:-:S03]  /*73b0*/  @!P2 IMAD R7, R157, 0xc0, RZ ;  /* 0x000000c09d07a824 */ /* 0x000fc600078e02ff */
[----:B------:R-:W-:Y:S01]  /*73c0*/  FFMA R25, R25, R2, R12 ;  /* 0x0000000219197223 */ /* 0x000fe2000000000c */
[----:B------:R-:W-:-:S04]  /*73d0*/  @!P2 IMAD.MOV.U32 R12, RZ, RZ, R158 ;  /* 0x000000ffff0ca224 */ /* 0x000fc800078e009e */
[----:B------:R-:W-:Y:S01]  /*73e0*/  @!P2 IMAD.WIDE.U32 R12, R156, 0xc0, R12 ;  /* 0x000000c09c0ca825 */ /* 0x000fe200078e000c */
[----:B------:R-:W-:Y:S02]  /*73f0*/  F2FP.SATFINITE.E4M3.F32.PACK_AB_MERGE_C R25, RZ, R25, RZ ;  /* 0x00000019ff19723e */ /* 0x000fe400048070ff */
[----:B0-----:R-:W-:-:S04]  /*7400*/  @!P2 IADD3 R14, P5, R12, R20, RZ ;  /* 0x000000140c0ea210 */ /* 0x001fc80007fbe0ff */
[----:B------:R-:W-:-:S05]  /*7410*/  @!P2 IADD3.X R15, R21, R13, R7, P5, !PT ;  /* 0x0000000d150fa210 */ /* 0x000fca0002ffe407 */
[----:B------:R0:W-:Y:S04]  /*7420*/  @!P2 STG.E.U8 desc[UR12][R14.64+0x1], R25 ;  /* 0x000001190e00a986 */ /* 0x0001e8000c10110c */
[----:B------:R-:W2:Y:S01]  /*7430*/  @!P3 LDG.E.U8 R4, desc[UR12][R10.64] ;  /* 0x0000000c0a04b981 */ /* 0x000ea2000c1e1100 */
[----:B------:R-:W-:-:S05]  /*7440*/  @!P3 IADD3 R12, P2, R5, R158, RZ ;  /* 0x0000009e050cb210 */ /* 0x000fca0007f5e0ff */
[----:B------:R-:W-:Y:S01]  /*7450*/  @!P3 IMAD.X R13, R6, 0x1, R161, P2 ;  /* 0x00000001060db824 */ /* 0x000fe200010e06a1 */
[----:B------:R-:W-:Y:S01]  /*7460*/  ISETP.LT.OR P2, PT, R3, 0x2, !P1 ;  /* 0x000000020300780c */ /* 0x000fe20004f41670 */
[----:B------:R-:W-:-:S03]  /*7470*/  @!P3 IMAD.WIDE.U32 R12, R156, 0xc0, R12 ;  /* 0x000000c09c0cb825 */ /* 0x000fc600078e000c */
[----:B-1----:R-:W-:-:S09]  /*7480*/  @!P3 IADD3 R12, P4, R12, R16, RZ ;  /* 0x000000100c0cb210 */ /* 0x002fd20007f9e0ff */
[----:B------:R-:W1:Y:S01]  /*7490*/  @!P2 LDC.64 R18, c[0x0][0x5c8] ;  /* 0x00017200ff12ab82 */ /* 0x000e620000000a00 */
[----:B--2---:R-:W-:-:S04]  /*74a0*/  LOP3.LUT R4, R4, 0xff, RZ, 0xc0, !PT ;  /* 0x000000ff04047812 */ /* 0x004fc800078ec0ff */
[----:B------:R-:W-:-:S05]  /*74b0*/  F2FP.F16.E4M3.UNPACK_B R4, R4 ;  /* 0x00000004ff04723e */ /* 0x000fca00020006ff */
[----:B------:R-:W-:Y:S02]  /*74c0*/  HADD2.F32 R7, -RZ, R4.H0_H0 ;  /* 0x20000004ff077230 */ /* 0x000fe40000004100 */
[----:B------:R-:W-:-:S03]  /*74d0*/  @!P3 IMAD R4, R157, 0xc0, RZ ;  /* 0x000000c09d04b824 */ /* 0x000fc600078e02ff */
[----:B------:R-:W-:Y:S02]  /*74e0*/  FMUL R7, R7, R0 ;  /* 0x0000000007077220 */ /* 0x000fe40000400000 */
[----:B------:R-:W-:Y:S02]  /*74f0*/  @!P3 IADD3.X R13, R17, R4, R13, P4, !PT ;  /* 0x00000004110db210 */ /* 0x000fe400027fe40d */
[----:B------:R-:W-:Y:S01]  /*7500*/  FFMA R7, R26, R2, R7 ;  /* 0x000000021a077223 */ /* 0x000fe20000000007 */
[----:B------:R-:W-:-:S04]  /*7510*/  PRMT R4, RZ, 0x7610, R4 ;  /* 0x00007610ff047816 */ /* 0x000fc80000000004 */
[----:B------:R-:W-:-:S05]  /*7520*/  F2FP.SATFINITE.E4M3.F32.PACK_AB_MERGE_C R17, RZ, R7, RZ ;  /* 0x00000007ff11723e */ /* 0x000fca00048070ff */
[----:B------:R1:W-:Y:S04]  /*7530*/  @!P3 STG.E.U8 desc[UR12][R12.64], R17 ;  /* 0x000000110c00b986 */ /* 0x0003e8000c10110c */
[----:B------:R-:W2:Y:S01]  /*7540*/  @!P2 LDG.E.U8 R4, desc[UR12][R10.64+0x1] ;  /* 0x0000010c0a04a981 */ /* 0x000ea2000c1e1100 */
[----:B0-----:R-:W-:-:S05]  /*7550*/  @!P2 IADD3 R14, P3, R5, R158, RZ ;  /* 0x0000009e050ea210 */ /* 0x001fca0007f7e0ff */
[----:B------:R-:W-:Y:S01]  /*7560*/  @!P2 IMAD.X R15, R6, 0x1, R161, P3 ;  /* 0x00000001060fa824 */ /* 0x000fe200018e06a1 */
[----:B------:R-:W-:Y:S01]  /*7570*/  ISETP.LT.OR P3, PT, R3, 0x9, !P0 ;  /* 0x000000090300780c */ /* 0x000fe20004761670 */
[----:B------:R-:W-:-:S03]  /*7580*/  @!P2 IMAD.WIDE.U32 R14, R156, 0xc0, R14 ;  /* 0x000000c09c0ea825 */ /* 0x000fc600078e000e */
[----:B-1----:R-:W-:Y:S02]  /*7590*/  @!P2 IADD3 R12, P4, R14, R18, RZ ;  /* 0x000000120e0ca210 */ /* 0x002fe40007f9e0ff */
[----:B--2---:R-:W-:-:S04]  /*75a0*/  LOP3.LUT R4, R4, 0xff, RZ, 0xc0, !PT ;  /* 0x000000ff04047812 */ /* 0x004fc800078ec0ff */
[----:B------:R-:W-:-:S05]  /*75b0*/  F2FP.F16.E4M3.UNPACK_B R4, R4 ;  /* 0x00000004ff04723e */ /* 0x000fca00020006ff */
[----:B------:R-:W-:-:S05]  /*75c0*/  HADD2.F32 R7, -RZ, R4.H0_H0 ;  /* 0x20000004ff077230 */ /* 0x000fca0000004100 */
[----:B------:R-:W-:Y:S01]  /*75d0*/  FMUL R4, R7, R0 ;  /* 0x0000000007047220 */ /* 0x000fe20000400000 */
[----:B------:R-:W-:-:S03]  /*75e0*/  @!P2 IMAD R7, R157, 0xc0, RZ ;  /* 0x000000c09d07a824 */ /* 0x000fc600078e02ff */
[----:B------:R-:W-:Y:S02]  /*75f0*/  FFMA R4, R27, R2, R4 ;  /* 0x000000021b047223 */ /* 0x000fe40000000004 */
[----:B------:R-:W-:Y:S02]  /*7600*/  @!P2 IADD3.X R13, R19, R7, R15, P4, !PT ;  /* 0x00000007130da210 */ /* 0x000fe400027fe40f */
[----:B------:R-:W0:Y:S01]  /*7610*/  @!P3 LDC.64 R18, c[0x0][0x5c8] ;  /* 0x00017200ff12bb82 */ /* 0x000e220000000a00 */
[----:B------:R-:W-:Y:S02]  /*7620*/  F2FP.SATFINITE.E4M3.F32.PACK_AB_MERGE_C R17, RZ, R4, RZ ;  /* 0x00000004ff11723e */ /* 0x000fe400048070ff */
[----:B------:R-:W-:-:S03]  /*7630*/  PRMT R4, RZ, 0x7610, R4 ;  /* 0x00007610ff047816 */ /* 0x000fc60000000004 */
[----:B------:R1:W-:Y:S04]  /*7640*/  @!P2 STG.E.U8 desc[UR12][R12.64+0x1], R17 ;  /* 0x000001110c00a986 */ /* 0x0003e8000c10110c */
[----:B------:R-:W2:Y:S01]  /*7650*/  @!P3 LDG.E.U8 R4, desc[UR12][R8.64+0x8] ;  /* 0x0000080c0804b981 */ /* 0x000ea2000c1e1100 */
[----:B------:R-:W-:Y:S01]  /*7660*/  ISETP.LT.OR P4, PT, R3, 0xa, !P0 ;  /* 0x0000000a0300780c */ /* 0x000fe20004781670 */
[----:B-1----:R-:W-:Y:S02]  /*7670*/  @!P3 IMAD.MOV.U32 R12, RZ, RZ, R158 ;  /* 0x000000ffff0cb224 */ /* 0x002fe400078e009e */
[----:B------:R-:W-:Y:S02]  /*7680*/  @!P3 IMAD.MOV.U32 R13, RZ, RZ, R161 ;  /* 0x000000ffff0db224 */ /* 0x000fe400078e00a1 */
[----:B------:R-:W-:-:S03]  /*7690*/  @!P3 IMAD.WIDE.U32 R14, R156, 0xc0, R12 ;  /* 0x000000c09c0eb825 */ /* 0x000fc600078e000c */
[----:B0-----:R-:W-:Y:S02]  /*76a0*/  @!P3 IADD3 R12, P2, R14, R18, RZ ;  /* 0x000000120e0cb210 */ /* 0x001fe40007f5e0ff */
[----:B--2---:R-:W-:-:S04]  /*76b0*/  LOP3.LUT R4, R4, 0xff, RZ, 0xc0, !PT ;  /* 0x000000ff04047812 */ /* 0x004fc800078ec0ff */
[----:B------:R-:W-:-:S05]  /*76c0*/  F2FP.F16.E4M3.UNPACK_B R4, R4 ;  /* 0x00000004ff04723e */ /* 0x000fca00020006ff */
[----:B------:R-:W-:Y:S02]  /*76d0*/  HADD2.F32 R7, -RZ, R4.H0_H0 ;  /* 0x20000004ff077230 */ /* 0x000fe40000004100 */
[----:B------:R-:W-:-:S03]  /*76e0*/  @!P3 IMAD R4, R157, 0xc0, RZ ;  /* 0x000000c09d04b824 */ /* 0x000fc600078e02ff */
[----:B------:R-:W-:Y:S02]  /*76f0*/  FMUL R7, R7, R0 ;  /* 0x0000000007077220 */ /* 0x000fe40000400000 */
[--C-:B------:R-:W-:Y:S02]  /*7700*/  @!P3 IADD3.X R13, R19, R15, R4.reuse, P2, !PT ;  /* 0x0000000f130db210 */ /* 0x100fe400017fe404 */
[----:B------:R-:W-:Y:S01]  /*7710*/  FFMA R7, R28, R2, R7 ;  /* 0x000000021c077223 */ /* 0x000fe20000000007 */
[----:B------:R-:W-:Y:S01]  /*7720*/  PRMT R4, RZ, 0x7610, R4 ;  /* 0x00007610ff047816 */ /* 0x000fe20000000004 */
[----:B------:R-:W0:Y:S03]  /*7730*/  @!P4 LDC.64 R18, c[0x0][0x5c8] ;  /* 0x00017200ff12cb82 */ /* 0x000e260000000a00 */
[----:B------:R-:W-:-:S05]  /*7740*/  F2FP.SATFINITE.E4M3.F32.PACK_AB_MERGE_C R17, RZ, R7, RZ ;  /* 0x00000007ff11723e */ /* 0x000fca00048070ff */
        /* <DEDUP_REMOVED lines=19> */
[----:B------:R-:W-:-:S05]  /*7880*/  @!P2 IADD3 R14, P3, R5, R158, RZ ;  /* 0x0000009e050ea210 */ /* 0x000fca0007f7e0ff */
[----:B------:R-:W-:Y:S01]  /*7890*/  @!P2 IMAD.X R15, R6, 0x1, R161, P3 ;  /* 0x00000001060fa824 */ /* 0x000fe200018e06a1 */
[----:B------:R-:W-:Y:S01]  /*78a0*/  ISETP.LT.OR P3, PT, R3, 0xa, !P1 ;  /* 0x0000000a0300780c */ /* 0x000fe20004f61670 */
[----:B------:R-:W-:-:S03]  /*78b0*/  @!P2 IMAD.WIDE.U32 R14, R156, 0xc0, R14 ;  /* 0x000000c09c0ea825 */ /* 0x000fc600078e000e */
[----:B0-----:R-:W-:Y:S02]  /*78c0*/  @!P2 IADD3 R12, P4, R14, R18, RZ ;  /* 0x000000120e0ca210 */ /* 0x001fe40007f9e0ff */
[----:B--2---:R-:W-:-:S04]  /*78d0*/  LOP3.LUT R4, R4, 0xff, RZ, 0xc0, !PT ;  /* 0x000000ff04047812 */ /* 0x004fc800078ec0ff */
[----:B------:R-:W-:-:S05]  /*78e0*/  F2FP.F16.E4M3.UNPACK_B R4, R4 ;  /* 0x00000004ff04723e */ /* 0x000fca00020006ff */
[----:B------:R-:W-:Y:S02]  /*78f0*/  HADD2.F32 R7, -RZ, R4.H0_H0 ;  /* 0x20000004ff077230 */ /* 0x000fe40000004100 */
[----:B------:R-:W-:-:S03]  /*7900*/  @!P2 IMAD R4, R157, 0xc0, RZ ;  /* 0x000000c09d04a824 */ /* 0x000fc600078e02ff */
[----:B------:R-:W-:Y:S02]  /*7910*/  FMUL R7, R7, R0 ;  /* 0x0000000007077220 */ /* 0x000fe40000400000 */
[----:B------:R-:W-:Y:S02]  /*7920*/  @!P2 IADD3.X R13, R19, R4, R15, P4, !PT ;  /* 0x00000004130da210 */ /* 0x000fe400027fe40f */
[----:B------:R-:W-:Y:S01]  /*7930*/  FFMA R7, R30, R2, R7 ;  /* 0x000000021e077223 */ /* 0x000fe20000000007 */
[----:B------:R-:W-:Y:S01]  /*7940*/  PRMT R4, RZ, 0x7610, R4 ;  /* 0x00007610ff047816 */ /* 0x000fe20000000004 */
[----:B------:R-:W0:Y:S03]  /*7950*/  @!P3 LDC.64 R18, c[0x0][0x5c8] ;  /* 0x00017200ff12bb82 */ /* 0x000e260000000a00 */
[----:B------:R-:W-:-:S05]  /*7960*/  F2FP.SATFINITE.E4M3.F32.PACK_AB_MERGE_C R17, RZ, R7, RZ ;  /* 0x00000007ff11723e */ /* 0x000fca00048070ff */
        /* <DEDUP_REMOVED lines=296> */
[----:B--2---:R-:W-:-:S05]  /*8bf0*/  F2FP.F16.E4M3.UNPACK_B R4, R4 ;  /* 0x00000004ff04723e */ /* 0x004fca00020006ff */
        /* <DEDUP_REMOVED lines=31> */
[----:B--2---:R-:W-:-:S05]  /*8df0*/  F2FP.F16.E4M3.UNPACK_B R4, R4 ;  /* 0x00000004ff04723e */ /* 0x004fca00020006ff */
        /* <DEDUP_REMOVED lines=41> */
[----:B------:R2:W3:Y:S01]  /*9090*/  @!P0 LDG.E.U8 R4, desc[UR12][R8.64+0x39] ;  /* 0x0000390c08048981 */ /* 0x0004e2000c1e1100 */
[----:B------:R-:W-:Y:S01]  /*90a0*/  ISETP.LT.OR P2, PT, R3, 0x39, !P1 ;  /* 0x000000390300780c */ /* 0x000fe20004f41670 */
[----:B--2---:R-:W-:Y:S02]  /*90b0*/  @!P0 IMAD.MOV.U32 R8, RZ, RZ, R158 ;  /* 0x000000ffff088224 */ /* 0x004fe400078e009e */
[----:B------:R-:W-:-:S10]  /*90c0*/  @!P0 IMAD.MOV.U32 R9, RZ, RZ, R161 ;  /* 0x000000ffff098224 */ /* 0x000fd400078e00a1 */
[----:B-1----:R-:W1:Y:S01]  /*90d0*/  @!P2 LDC.64 R16, c[0x0][0x5c8] ;  /* 0x00017200ff10ab82 */ /* 0x002e620000000a00 */
[----:B------:R-:W-:-:S03]  /*90e0*/  @!P0 IMAD.WIDE.U32 R14, R156, 0xc0, R8 ;  /* 0x000000c09c0e8825 */ /* 0x000fc600078e0008 */
[----:B0-----:R-:W-:Y:S02]  /*90f0*/  @!P0 IADD3 R12, P3, R14, R18, RZ ;  /* 0x000000120e0c8210 */ /* 0x001fe40007f7e0ff */
[----:B---3--:R-:W-:-:S05]  /*9100*/  F2FP.F16.E4M3.UNPACK_B R4, R4 ;  /* 0x00000004ff04723e */ /* 0x008fca00020006ff */
[----:B------:R-:W-:-:S05]  /*9110*/  HADD2.F32 R7, -RZ, R4.H0_H0 ;  /* 0x20000004ff077230 */ /* 0x000fca0000004100 */
[----:B------:R-:W-:Y:S01]  /*9120*/  FMUL R4, R7, R0 ;  /* 0x0000000007047220 */ /* 0x000fe20000400000 */
[----:B------:R-:W-:-:S03]  /*9130*/  @!P0 IMAD R7, R157, 0xc0, RZ ;  /* 0x000000c09d078824 */ /* 0x000fc600078e02ff */
[----:B------:R-:W-:Y:S02]  /*9140*/  FFMA R4, R53, R2, R4 ;  /* 0x0000000235047223 */ /* 0x000fe40000000004 */
[----:B------:R-:W-:-:S03]  /*9150*/  @!P0 IADD3.X R13, R19, R15, R7, P3, !PT ;  /* 0x0000000f130d8210 */ /* 0x000fc60001ffe407 */
[----:B------:R-:W-:Y:S02]  /*9160*/  F2FP.SATFINITE.E4M3.F32.PACK_AB_MERGE_C R15, RZ, R4, RZ ;  /* 0x00000004ff0f723e */ /* 0x000fe400048070ff */
[----:B------:R-:W-:-:S03]  /*9170*/  PRMT R4, RZ, 0x7610, R4 ;  /* 0x00007610ff047816 */ /* 0x000fc60000000004 */
[----:B------:R0:W-:Y:S04]  /*9180*/  @!P0 STG.E.U8 desc[UR12][R12.64+0x39], R15 ;  /* 0x0000390f0c008986 */ /* 0x0001e8000c10110c */
[----:B------:R-:W2:Y:S01]  /*9190*/  @!P2 LDG.E.U8 R4, desc[UR12][R10.64+0x38] ;  /* 0x0000380c0a04a981 */ /* 0x000ea2000c1e1100 */
[----:B------:R-:W-:Y:S01]  /*91a0*/  @!P2 IADD3 R8, P0, R5, R158, RZ ;  /* 0x0000009e0508a210 */ /* 0x000fe20007f1e0ff */
[----:B------:R-:W-:Y:S01]  /*91b0*/  BSSY B0, `(.L_x_23) ;  /* 0x0000010000007945 */ /* 0x000fe20003800000 */
[----:B------:R-:W-:Y:S02]  /*91c0*/  ISETP.LT.OR P1, PT, R3, 0x3a, !P1 ;  /* 0x0000003a0300780c */ /* 0x000fe40004f21670 */
[----:B------:R-:W-:Y:S01]  /*91d0*/  PRMT R3, RZ, 0x7610, R3 ;  /* 0x00007610ff037816 */ /* 0x000fe20000000003 */
[----:B------:R-:W-:-:S02]  /*91e0*/  @!P2 IMAD.X R9, R6, 0x1, R161, P0 ;  /* 0x000000010609a824 */ /* 0x000fc400000e06a1 */
[----:B------:R-:W-:-:S03]  /*91f0*/  @!P2 IMAD.WIDE.U32 R8, R156, 0xc0, R8 ;  /* 0x000000c09c08a825 */ /* 0x000fc600078e0008 */
[----:B-1----:R-:W-:Y:S02]  /*9200*/  @!P2 IADD3 R8, P0, R8, R16, RZ ;  /* 0x000000100808a210 */ /* 0x002fe40007f1e0ff */
[----:B--2---:R-:W-:-:S05]  /*9210*/  F2FP.F16.E4M3.UNPACK_B R4, R4 ;  /* 0x00000004ff04723e */ /* 0x004fca00020006ff */
[----:B------:R-:W-:Y:S02]  /*9220*/  HADD2.F32 R7, -RZ, R4.H0_H0 ;  /* 0x20000004ff077230 */ /* 0x000fe40000004100 */
[----:B------:R-:W-:-:S03]  /*9230*/  @!P2 IMAD R4, R157, 0xc0, RZ ;  /* 0x000000c09d04a824 */ /* 0x000fc600078e02ff */
[----:B------:R-:W-:Y:S02]  /*9240*/  FMUL R7, R7, R0 ;  /* 0x0000000007077220 */ /* 0x000fe40000400000 */
[----:B------:R-:W-:Y:S02]  /*9250*/  @!P2 IADD3.X R9, R17, R4, R9, P0, !PT ;  /* 0x000000041109a210 */ /* 0x000fe400007fe409 */
[----:B------:R-:W-:-:S05]  /*9260*/  FFMA R7, R54, R2, R7 ;  /* 0x0000000236077223 */ /* 0x000fca0000000007 */
[----:B------:R-:W-:-:S05]  /*9270*/  F2FP.SATFINITE.E4M3.F32.PACK_AB_MERGE_C R7, RZ, R7, RZ ;  /* 0x00000007ff07723e */ /* 0x000fca00048070ff */
[----:B------:R0:W-:Y:S01]  /*9280*/  @!P2 STG.E.U8 desc[UR12][R8.64+0x38], R7 ;  /* 0x000038070800a986 */ /* 0x0001e2000c10110c */
[----:B------:R-:W-:Y:S05]  /*9290*/  @P1 BRA `(.L_x_24) ;  /* 0x0000000000041947 */ /* 0x000fea0003800000 */
[----:B------:R1:W5:Y:S02]  /*92a0*/  LDG.E.U8 R3, desc[UR12][R10.64+0x39] ;  /* 0x0000390c0a037981 */ /* 0x000364000c1e1100 */
.L_x_24:
[----:B------:R-:W-:Y:S05]  /*92b0*/  BSYNC B0 ;  /* 0x0000000000007941 */ /* 0x000fea0003800000 */
.L_x_23:
[----:B-----5:R-:W-:Y:S01]  /*92c0*/  F2FP.F16.E4M3.UNPACK_B R3, R3 ;  /* 0x00000003ff03723e */ /* 0x020fe200020006ff */
[----:B------:R-:W-:Y:S06]  /*92d0*/  @P1 EXIT ;  /* 0x000000000000194d */ /* 0x000fec0003800000 */
[----:B------:R-:W-:Y:S01]  /*92e0*/  IADD3 R158, P0, R5, R158, RZ ;  /* 0x0000009e059e7210 */ /* 0x000fe20007f1e0ff */
[----:B------:R-:W-:Y:S01]  /*92f0*/  HADD2.F32 R3, -RZ, R3.H0_H0 ;  /* 0x20000003ff037230 */ /* 0x000fe20000004100 */
[----:B------:R-:W-:Y:S01]  /*9300*/  ULDC.64 UR4, c[0x0][0x5c8] ;  /* 0x0001720000047ab9 */ /* 0x000fe20000000a00 */
[----:B------:R-:W-:Y:S02]  /*9310*/  IMAD R157, R157, 0xc0, RZ ;  /* 0x000000c09d9d7824 */ /* 0x000fe400078e02ff */
[----:B------:R-:W-:Y:S02]  /*9320*/  IMAD.X R159, R6, 0x1, R161, P0 ;  /* 0x00000001069f7824 */ /* 0x000fe400000e06a1 */
[----:B------:R-:W-:Y:S01]  /*9330*/  FMUL R0, R3, R0 ;  /* 0x0000000003007220 */ /* 0x000fe20000400000 */
[----:B------:R-:W-:-:S04]  /*9340*/  IMAD.WIDE.U32 R158, R156, 0xc0, R158 ;  /* 0x000000c09c9e7825 */ /* 0x000fc800078e009e */
[----:B------:R-:W-:Y:S01]  /*9350*/  FFMA R0, R55, R2, R0 ;  /* 0x0000000237007223 */ /* 0x000fe20000000000 */
[----:B------:R-:W-:-:S04]  /*9360*/  IADD3 R2, P0, R158, UR4, RZ ;  /* 0x000000049e027c10 */ /* 0x000fc8000ff1e0ff */
[----:B------:R-:W-:Y:S02]  /*9370*/  F2FP.SATFINITE.E4M3.F32.PACK_AB_MERGE_C R5, RZ, R0, RZ ;  /* 0x00000000ff05723e */ /* 0x000fe400048070ff */
[----:B------:R-:W-:-:S05]  /*9380*/  IADD3.X R3, R157, UR5, R159, P0, !PT ;  /* 0x000000059d037c10 */ /* 0x000fca00087fe49f */
[----:B------:R-:W-:Y:S01]  /*9390*/  STG.E.U8 desc[UR12][R2.64+0x39], R5 ;  /* 0x0000390502007986 */ /* 0x000fe2000c10110c */
[----:B------:R-:W-:Y:S05]  /*93a0*/  EXIT ;  /* 0x000000000000794d */ /* 0x000fea0003800000 */
.L_x_22:
[----:B------:R-:W-:Y:S01]  /*93b0*/  ISETP.GE.AND P0, PT, R4, 0x9, PT ;  /* 0x000000090400780c */ /* 0x000fe20003f06270 */
[-C--:B-1----:R-:W-:Y:S01]  /*93c0*/  FMUL R120, R120, R2.reuse ;  /* 0x0000000278787220 */ /* 0x082fe20000400000 */
[----:B------:R-:W-:Y:S01]  /*93d0*/  LOP3.LUT R0, R0, 0xfffffffd, RZ, 0xc0, !PT ;  /* 0xfffffffd00007812 */ /* 0x000fe200078ec0ff */
[-C--:B------:R-:W-:Y:S01]  /*93e0*/  FMUL R121, R121, R2.reuse ;  /* 0x0000000279797220 */ /* 0x080fe20000400000 */
[C---:B------:R-:W-:Y:S01]  /*93f0*/  ISETP.LT.OR P6, PT, R3.reuse, 0x1, !P0 ;  /* 0x000000010300780c */ /* 0x040fe200047c1670 */
[-C--:B------:R-:W-:Y:S01]  /*9400*/  FMUL R122, R122, R2.reuse ;  /* 0x000000027a7a7220 */ /* 0x080fe20000400000 */
[----:B------:R-:W-:Y:S01]  /*9410*/  ISETP.LT.OR P4, PT, R3, 0x2, !P0 ;  /* 0x000000020300780c */ /* 0x000fe20004781670 */
[-C--:B------:R-:W-:Y:S01]  /*9420*/  FMUL R123, R123, R2.reuse ;  /* 0x000000027b7b7220 */ /* 0x080fe20000400000 */
[C---:B------:R-:W-:Y:S01]  /*9430*/  ISETP.LT.OR P3, PT, R3.reuse, 0x9, !P0 ;  /* 0x000000090300780c */ /* 0x040fe20004761670 */
[-C--:B------:R-:W-:Y:S01]  /*9440*/  FMUL R124, R124, R2.reuse ;  /* 0x000000027c7c7220 */ /* 0x080fe20000400000 */
[----:B------:R-:W-:Y:S01]  /*9450*/  ISETP.LT.OR P5, PT, R3, 0xa, !P0 ;  /* 0x0000000a0300780c */ /* 0x000fe200047a1670 */
[-C--:B------:R-:W-:Y:S01]  /*9460*/  FMUL R125, R125, R2.reuse ;  /* 0x000000027d7d7220 */ /* 0x080fe20000400000 */
[----:B------:R-:W-:Y:S01]  /*9470*/  LOP3.LUT R9, R9, 0xfffffbff, RZ, 0xc0, !PT ;  /* 0xfffffbff09097812 */ /* 0x000fe200078ec0ff */
[----:B------:R-:W-:Y:S01]  /*9480*/  FMUL R126, R126, R2 ;  /* 0x000000027e7e7220 */ /* 0x000fe20000400000 */
[----:B------:R-:W-:Y:S01]  /*9490*/  F2FP.SATFINITE.E4M3.F32.PACK_AB_MERGE_C R239, RZ, R120, RZ ;  /* 0x00000078ffef723e */ /* 0x000fe200048070ff */
[-C--:B------:R-:W-:Y:S01]  /*94a0*/  FMUL R127, R127, R2.reuse ;  /* 0x000000027f7f7220 */ /* 0x080fe20000400000 */
[----:B------:R-:W-:Y:S01]  /*94b0*/  F2FP.SATFINITE.E4M3.F32.PACK_AB_MERGE_C R245, RZ, R121, RZ ;  /* 0x00000079fff5723e */ /* 0x000fe200048070ff */
[----:B------:R-:W0:Y:S01]  /*94c0*/  @!P6 LDC.64 R240, c[0x0][0x5c8] ;  /* 0x00017200fff0eb82 */ /* 0x000e220000000a00 */
[----:B------:R-:W-:Y:S01]  /*94d0*/  @P6 LOP3.LUT R0, R0, 0x2, RZ, 0xfc, !PT ;  /* 0x0000000200006812 */ /* 0x000fe200078efcff */
[----:B------:R-:W-:Y:S01]  /*94e0*/  FMUL R128, R128, R2 ;  /* 0x0000000280807220 */ /* 0x000fe20000400000 */
[----:B------:R-:W-:Y:S01]  /*94f0*/  F2FP.SATFINITE.E4M3.F32.PACK_AB_MERGE_C R247, RZ, R122, RZ ;  /* 0x0000007afff7723e */ /* 0x000fe200048070ff */
[-C--:B------:R-:W-:Y:S01]  /*9500*/  FMUL R129, R129, R2.reuse ;  /* 0x0000000281817220 */ /* 0x080fe20000400000 */
[----:B------:R-:W-:Y:S01]  /*9510*/  LOP3.LUT R0, R0, 0xfffffffe, RZ, 0xc0, !PT ;  /* 0xfffffffe00007812 */ /* 0x000fe200078ec0ff */
[-C--:B------:R-:W-:Y:S01]  /*9520*/  FMUL R130, R130, R2.reuse ;  /* 0x0000000282827220 */ /* 0x080fe20000400000 */
[----:B------:R-:W-:Y:S01]  /*9530*/  F2FP.SATFINITE.E4M3.F32.PACK_AB_MERGE_C R127, RZ, R127, RZ ;  /* 0x0000007fff7f723e */ /* 0x000fe200048070ff */
[----:B------:R-:W1:Y:S01]  /*9540*/  @!P4 LDC.64 R220, c[0x0][0x5c8] ;  /* 0x00017200ffdccb82 */ /* 0x000e620000000a00 */
[----:B------:R-:W-:Y:S01]  /*9550*/  @P4 LOP3.LUT R0, R0, 0x1, RZ, 0xfc, !PT ;  /* 0x0000000100004812 */ /* 0x000fe200078efcff */
[-C--:B------:R-:W-:Y:S01]  /*9560*/  FMUL R131, R131, R2.reuse ;  /* 0x0000000283837220 */ /* 0x080fe20000400000 */
[----:B------:R-:W-:Y:S01]  /*9570*/  F2FP.SATFINITE.E4M3.F32.PACK_AB_MERGE_C R129, RZ, R129, RZ ;  /* 0x00000081ff81723e */ /* 0x000fe200048070ff */
[-C--:B------:R-:W-:Y:S01]  /*9580*/  FMUL R132, R132, R2.reuse ;  /* 0x0000000284847220 */ /* 0x080fe20000400000 */
[----:B------:R-:W-:Y:S01]  /*9590*/  LOP3.LUT R0, R0, 0xfffff7ff, RZ, 0xc0, !PT ;  /* 0xfffff7ff00007812 */ /* 0x000fe200078ec0ff */
[-C--:B------:R-:W-:Y:S01]  /*95a0*/  FMUL R133, R133, R2.reuse ;  /* 0x0000000285857220 */ /* 0x080fe20000400000 */
[----:B------:R-:W-:Y:S01]  /*95b0*/  F2FP.SATFINITE.E4M3.F32.PACK_AB_MERGE_C R131, RZ, R131, RZ ;  /* 0x00000083ff83723e */ /* 0x000fe200048070ff */
[----:B------:R-:W2:Y:S01]  /*95c0*/  @!P3 LDC.64 R218, c[0x0][0x5c8] ;  /* 0x00017200ffdabb82 */ /* 0x000ea20000000a00 */
[----:B------:R-:W-:Y:S01]  /*95d0*/  @P3 LOP3.LUT R0, R0, 0x800, RZ, 0xfc, !PT ;  /* 0x0000080000003812 */ /* 0x000fe200078efcff */
[-C--:B------:R-:W-:Y:S01]  /*95e0*/  FMUL R134, R134, R2.reuse ;  /* 0x0000000286867220 */ /* 0x080fe20000400000 */
[----:B------:R-:W-:Y:S01]  /*95f0*/  F2FP.SATFINITE.E4M3.F32.PACK_AB_MERGE_C R133, RZ, R133, RZ ;  /* 0x00000085ff85723e */ /* 0x000fe200048070ff */
[-C--:B------:R-:W-:Y:S01]  /*9600*/  FMUL R135, R135, R2.reuse ;  /* 0x0000000287877220 */ /* 0x080fe20000400000 */
[----:B------:R-:W-:Y:S01]  /*9610*/  LOP3.LUT R0, R0, 0x7fffffff, RZ, 0xc0, !PT ;  /* 0x7fffffff00007812 */ /* 0x000fe200078ec0ff */
[-C--:B------:R-:W-:Y:S01]  /*9620*/  FMUL R136, R136, R2.reuse ;  /* 0x0000000288887220 */ /* 0x080fe20000400000 */
[----:B------:R-:W-:Y:S01]  /*9630*/  FMUL R137, R137, R2 ;  /* 0x0000000289897220 */ /* 0x000fe20000400000 */
[--C-:B0-----:R-:W-:Y:S01]  /*9640*/  @!P6 IADD3 R240, P1, P2, R158, R240, R5.reuse ;  /* 0x000000f09ef0e210 */ /* 0x101fe20007a3e005 */
[----:B------:R-:W0:Y:S01]  /*9650*/  @!P5 LDC.64 R216, c[0x0][0x5c8] ;  /* 0x00017200ffd8db82 */ /* 0x000e220000000a00 */
[----:B------:R-:W-:Y:S01]  /*9660*/  F2FP.SATFINITE.E4M3.F32.PACK_AB_MERGE_C R135, RZ, R135, RZ ;  /* 0x00000087ff87723e */ /* 0x000fe200048070ff */
[-C--:B------:R-:W-:Y:S01]  /*9670*/  FMUL R138, R138, R2.reuse ;  /* 0x000000028a8a7220 */ /* 0x080fe20000400000 */
[--C-:B------:R-:W-:Y:S01]  /*9680*/  @!P6 IADD3.X R241, R161, R241, R6.reuse, P1, P2 ;  /* 0x000000f1a1f1e210 */ /* 0x100fe20000fe4406 */
[-C--:B------:R-:W-:Y:S01]  /*9690*/  FMUL R139, R139, R2.reuse ;  /* 0x000000028b8b7220 */ /* 0x080fe20000400000 */
[----:B------:R-:W-:Y:S01]  /*96a0*/  F2FP.SATFINITE.E4M3.F32.PACK_AB_MERGE_C R137, RZ, R137, RZ ;  /* 0x00000089ff89723e */ /* 0x000fe200048070ff */
[----:B------:R-:W-:Y:S01]  /*96b0*/  FMUL R140, R140, R2 ;  /* 0x000000028c8c7220 */ /* 0x000fe20000400000 */
[--C-:B-1----:R-:W-:Y:S01]  /*96c0*/  @!P4 IADD3 R220, P1, P2, R158, R220, R5.reuse ;  /* 0x000000dc9edcc210 */ /* 0x102fe20007a3e005 */
[-C--:B------:R-:W-:Y:S01]  /*96d0*/  FMUL R141, R141, R2.reuse ;  /* 0x000000028d8d7220 */ /* 0x080fe20000400000 */
[----:B------:R-:W-:Y:S01]  /*96e0*/  F2FP.SATFINITE.E4M3.F32.PACK_AB_MERGE_C R139, RZ, R139, RZ ;  /* 0x0000008bff8b723e */ /* 0x000fe200048070ff */
[-C--:B------:R-:W-:Y:S01]  /*96f0*/  FMUL R142, R142, R2.reuse ;  /* 0x000000028e8e7220 */ /* 0x080fe20000400000 */
[--C-:B------:R-:W-:Y:S01]  /*9700*/  @!P4 IADD3.X R221, R161, R221, R6.reuse, P1, P2 ;  /* 0x000000dda1ddc210 */ /* 0x100fe20000fe4406 */
[-C--:B------:R-:W-:Y:S01]  /*9710*/  FMUL R143, R143, R2.reuse ;  /* 0x000000028f8f7220 */ /* 0x080fe20000400000 */
[----:B------:R-:W-:Y:S01]  /*9720*/  F2FP.SATFINITE.E4M3.F32.PACK_AB_MERGE_C R141, RZ, R141, RZ ;  /* 0x0000008dff8d723e */ /* 0x000fe200048070ff */
[----:B------:R-:W-:Y:S01]  /*9730*/  FMUL R144, R144, R2 ;  /* 0x0000000290907220 */ /* 0x000fe20000400000 */
[--C-:B--2---:R-:W-:Y:S01]  /*9740*/  @!P3 IADD3 R218, P1, P2, R158, R218, R5.reuse ;  /* 0x000000da9edab210 */ /* 0x104fe20007a3e005 */
[-C--:B------:R-:W-:Y:S01]  /*9750*/  FMUL R145, R145, R2.reuse ;  /* 0x0000000291917220 */ /* 0x080fe20000400000 */
[----:B------:R-:W-:Y:S01]  /*9760*/  F2FP.SATFINITE.E4M3.F32.PACK_AB_MERGE_C R143, RZ, R143, RZ ;  /* 0x0000008fff8f723e */ /* 0x000fe200048070ff */
[-C--:B------:R-:W-:Y:S01]  /*9770*/  FMUL R146, R146, R2.reuse ;  /* 0x0000000292927220 */ /* 0x080fe20000400000 */
[--C-:B------:R-:W-:Y:S01]  /*9780*/  @!P3 IADD3.X R219, R161, R219, R6.reuse, P1, P2 ;  /* 0x000000dba1dbb210 */ /* 0x100fe20000fe4406 */
[-C--:B------:R-:W-:Y:S01]  /*9790*/  FMUL R147, R147, R2.reuse ;  /* 0x0000000293937220 */ /* 0x080fe20000400000 */
[----:B------:R-:W-:Y:S01]  /*97a0*/  ISETP.LT.OR P3, PT, R3, 0x11, !P0 ;  /* 0x000000110300780c */ /* 0x000fe20004761670 */
[-C--:B------:R-:W-:Y:S01]  /*97b0*/  FMUL R148, R148, R2.reuse ;  /* 0x0000000294947220 */ /* 0x080fe20000400000 */
[----:B------:R-:W-:Y:S01]  /*97c0*/  F2FP.SATFINITE.E4M3.F32.PACK_AB_MERGE_C R145, RZ, R145, RZ ;  /* 0x00000091ff91723e */ /* 0x000fe200048070ff */
[----:B------:R-:W-:Y:S01]  /*97d0*/  FMUL R149, R149, R2 ;  /* 0x0000000295957220 */ /* 0x000fe20000400000 */
[--C-:B0-----:R-:W-:Y:S01]  /*97e0*/  @!P5 IADD3 R216, P1, P2, R158, R216, R5.reuse ;  /* 0x000000d89ed8d210 */ /* 0x101fe20007a3e005 */
[-C--:B------:R-:W-:Y:S01]  /*97f0*/  FMUL R88, R88, R2.reuse ;  /* 0x0000000258587220 */ /* 0x080fe20000400000 */
[----:B------:R-:W-:Y:S01]  /*9800*/  F2FP.SATFINITE.E4M3.F32.PACK_AB_MERGE_C R147, RZ, R147, RZ ;  /* 0x00000093ff93723e */ /* 0x000fe200048070ff */
[-C--:B------:R-:W-:Y:S01]  /*9810*/  FMUL R89, R89, R2.reuse ;  /* 0x0000000259597220 */ /* 0x080fe20000400000 */
[--C-:B------:R-:W-:Y:S01]  /*9820*/  @!P5 IADD3.X R217, R161, R217, R6.reuse, P1, P2 ;  /* 0x000000d9a1d9d210 */ /* 0x100fe20000fe4406 */
[-C--:B------:R-:W-:Y:S01]  /*9830*/  FMUL R150, R150, R2.reuse ;  /* 0x0000000296967220 */ /* 0x080fe20000400000 */
[----:B------:R-:W-:Y:S01]  /*9840*/  F2FP.SATFINITE.E4M3.F32.PACK_AB_MERGE_C R149, RZ, R149, RZ ;  /* 0x00000095ff95723e */ /* 0x000fe200048070ff */
[-C--:B------:R-:W-:Y:S01]  /*9850*/  FMUL R151, R151, R2.reuse ;  /* 0x0000000297977220 */ /* 0x080fe20000400000 */
[-C--:B------:R-:W-:Y:S01]  /*9860*/  FMUL R90, R90, R2.reuse ;  /* 0x000000025a5a7220 */ /* 0x080fe20000400000 */
[----:B------:R-:W0:Y:S01]  /*9870*/  @!P3 LDC.64 R214, c[0x0][0x5c8] ;  /* 0x00017200ffd6bb82 */ /* 0x000e220000000a00 */
[----:B------:R-:W-:Y:S01]  /*9880*/  @P3 LOP3.LUT R9, R9, 0x400, RZ, 0xfc, !PT ;  /* 0x0000040009093812 */ /* 0x000fe200078efcff */
[-C--:B------:R-:W-:Y:S01]  /*9890*/  FMUL R91, R91, R2.reuse ;  /* 0x000000025b5b7220 */ /* 0x080fe20000400000 */
[----:B------:R-:W-:Y:S01]  /*98a0*/  F2FP.SATFINITE.E4M3.F32.PACK_AB_MERGE_C R151, RZ, R151, RZ ;  /* 0x00000097ff97723e */ /* 0x000fe200048070ff */
[-C--:B------:R-:W-:Y:S01]  /*98b0*/  FMUL R92, R92, R2.reuse ;  /* 0x000000025c5c7220 */ /* 0x080fe20000400000 */
[----:B------:R-:W-:Y:S01]  /*98c0*/  LOP3.LUT R9, R9, 0xffffffef, RZ, 0xc0, !PT ;  /* 0xffffffef09097812 */ /* 0x000fe200078ec0ff */
[-C--:B------:R-:W-:Y:S01]  /*98d0*/  FMUL R93, R93, R2.reuse ;  /* 0x000000025d5d7220 */ /* 0x080fe20000400000 */
[----:B------:R-:W-:Y:S01]  /*98e0*/  F2FP.SATFINITE.E4M3.F32.PACK_AB_MERGE_C R91, RZ, R91, RZ ;  /* 0x0000005bff5b723e */ /* 0x000fe200048070ff */
[-C--:B------:R-:W-:Y:S01]  /*98f0*/  FMUL R94, R94, R2.reuse ;  /* 0x000000025e5e7220 */ /* 0x080fe20000400000 */
[-C--:B------:R-:W-:Y:S01]  /*9900*/  FMUL R95, R95, R2.reuse ;  /* 0x000000025f5f7220 */ /* 0x080fe20000400000 */
[-C--:B------:R-:W-:Y:S01]  /*9910*/  FMUL R96, R96, R2.reuse ;  /* 0x0000000260607220 */ /* 0x080fe20000400000 */
[----:B------:R-:W-:Y:S01]  /*9920*/  F2FP.SATFINITE.E4M3.F32.PACK_AB_MERGE_C R93, RZ, R93, RZ ;  /* 0x0000005dff5d723e */ /* 0x000fe200048070ff */
        /* <DEDUP_REMOVED lines=12> */
[----:B------:R-:W-:Y:S01]  /*99f0*/  FMUL R105, R105, R2 ;  /* 0x0000000269697220 */ /* 0x000fe20000400000 */
[----:B0-----:R-:W-:Y:S01]  /*9a00*/  @!P3 IADD3 R214, P1, P2, R158, R214, R5 ;  /* 0x000000d69ed6b210 */ /* 0x001fe20007a3e005 */
[-C--:B------:R-:W-:Y:S01]  /*9a10*/  FMUL R106, R106, R2.reuse ;  /* 0x000000026a6a7220 */ /* 0x080fe20000400000 */
[----:B------:R-:W-:Y:S01]  /*9a20*/  F2FP.SATFINITE.E4M3.F32.PACK_AB_MERGE_C R103, RZ, R103, RZ ;  /* 0x00000067ff67723e */ /* 0x000fe200048070ff */
[-C--:B------:R-:W-:Y:S01]  /*9a30*/  FMUL R107, R107, R2.reuse ;  /* 0x000000026b6b7220 */ /* 0x080fe20000400000 */
[----:B------:R-:W-:Y:S01]  /*9a40*/  @!P3 IADD3.X R215, R161, R215, R6, P1, P2 ;  /* 0x000000d7a1d7b210 */ /* 0x000fe20000fe4406 */
[-C--:B------:R-:W-:Y:S01]  /*9a50*/  FMUL R108, R108, R2.reuse ;  /* 0x000000026c6c7220 */ /* 0x080fe20000400000 */
[----:B------:R-:W-:Y:S01]  /*9a60*/  ISETP.LT.OR P3, PT, R3, 0x12, !P0 ;  /* 0x000000120300780c */ /* 0x000fe20004761670 */
[-C--:B------:R-:W-:Y:S01]  /*9a70*/  FMUL R109, R109, R2.reuse ;  /* 0x000000026d6d7220 */ /* 0x080fe20000400000 */
[----:B------:R-:W-:Y:S01]  /*9a80*/  F2FP.SATFINITE.E4M3.F32.PACK_AB_MERGE_C R105, RZ, R105, RZ ;  /* 0x00000069ff69723e */ /* 0x000fe200048070ff */
[-C--:B------:R-:W-:Y:S01]  /*9a90*/  FMUL R110, R110, R2.reuse ;  /* 0x000000026e6e7220 */ /* 0x080fe20000400000 */
[----:B------:R-:W-:Y:S01]  /*9aa0*/  F2FP.SATFINITE.E4M3.F32.PACK_AB_MERGE_C R107, RZ, R107, RZ ;  /* 0x0000006bff6b723e */ /* 0x000fe200048070ff */
        /* <DEDUP_REMOVED lines=17> */
[----:B------:R-:W-:Y:S01]  /*9bc0*/  F2FP.SATFINITE.E4M3.F32.PACK_AB_MERGE_C R117, RZ, R117, RZ ;  /* 0x00000075ff75723e */ /* 0x000fe200048070ff */
[-C--:B------:R-:W-:Y:S01]  /*9bd0*/  FMUL R57, R57, R2.reuse ;  /* 0x0000000239397220 */ /* 0x080fe20000400000 */
[----:B------:R-:W-:Y:S01]  /*9be0*/  F2FP.SATFINITE.E4M3.F32.PACK_AB_MERGE_C R119, RZ, R119, RZ ;  /* 0x00000077ff77723e */ /* 0x000fe200048070ff */
[----:B------:R-:W-:Y:S01]  /*9bf0*/  FMUL R58, R58, R2 ;  /* 0x000000023a3a7220 */ /* 0x000fe20000400000 */
[----:B------:R-:W-:Y:S02]  /*9c00*/  BSSY B0, `(.L_x_25) ;  /* 0x0000205000007945 */ /* 0x000fe40003800000 */
[----:B------:R-:W-:-:S02]  /*9c10*/  F2FP.SATFINITE.E4M3.F32.PACK_AB_MERGE_C R57, RZ, R57, RZ ;  /* 0x00000039ff39723e */ /* 0x000fc400048070ff */
[----:B0-----:R-:W-:-:S04]  /*9c20*/  @!P3 IADD3 R212, P1, P2, R158, R212, R5 ;  /* 0x000000d49ed4b210 */ /* 0x001fc80007a3e005 */
[----:B------:R-:W-:Y:S02]  /*9c30*/  @!P3 IADD3.X R213, R161, R213, R6, P1, P2 ;  /* 0x000000d5a1d5b210 */ /* 0x000fe40000fe4406 */
[----:B------:R-:W-:-:S13]  /*9c40*/  ISETP.LT.OR P3, PT, R3, 0x19, !P0 ;  /* 0x000000190300780c */ /* 0x000fda0004761670 */
[----:B------:R-:W0:Y:S01]  /*9c50*/  @!P3 LDC.64 R210, c[0x0][0x5c8] ;  /* 0x00017200ffd2bb82 */ /* 0x000e220000000a00 */
[----:B------:R-:W-:-:S04]  /*9c60*/  @P3 LOP3.LUT R9, R9, 0x200, RZ, 0xfc, !PT ;  /* 0x0000020009093812 */ /* 0x000fc800078efcff */
[----:B------:R-:W-:Y:S02]  /*9c70*/  LOP3.LUT R9, R9, 0xfffffff7, RZ, 0xc0, !PT ;  /* 0xfffffff709097812 */ /* 0x000fe400078ec0ff */
        /* <DEDUP_REMOVED lines=46> */
[----:B------:R-:W-:Y:S02]  /*9f60*/  @P3 LOP3.LUT R9, R9, 0x20, RZ, 0xfc, !PT ;  /* 0x0000002009093812 */ /* 0x000fe400078efcff */
        /* <DEDUP_REMOVED lines=8> */
[----:B------:R-:W-:-:S04]  /*9ff0*/  ISETP.GE.AND P3, PT, R4, 0x41, PT ;  /* 0x000000410400780c */ /* 0x000fc80003f66270 */
[----:B------:R-:W-:Y:S02]  /*a000*/  ISETP.LT.OR P2, PT, R3, 0x1, !P3 ;  /* 0x000000010300780c */ /* 0x000fe40005f41670 */
[----:B------:R-:W-:-:S11]  /*a010*/  P2R R10, PR, RZ, 0x8 ;  /* 0x00000008ff0a7803 */ /* 0x000fd60000000000 */
        /* <DEDUP_REMOVED lines=72> */
[----:B------:R-:W0:Y:S02]  /*a4a0*/  @!P2 LDC.64 R166, c[0x0][0x5c8] ;  /* 0x00017200ffa6ab82 */ /* 0x000e240000000a00 */
        /* <DEDUP_REMOVED lines=17> */
[----:B------:R-:W-:Y:S02]  /*a5c0*/  @!P3 IADD3 R11, P0, P1, R8, R158, R5 ;  /* 0x0000009e080bb210 */ /* 0x000fe4000791e005 */
[----:B------:R-:W-:Y:S02]  /*a5d0*/  @P3 LOP3.LUT R0, R0, 0x8000, RZ, 0xfc, !PT ;  /* 0x0000800000003812 */ /* 0x000fe400078efcff */
[----:B------:R-:W-:Y:S02]  /*a5e0*/  @!P3 IADD3.X R12, R7, R161, R6, P0, P1 ;  /* 0x000000a1070cb210 */ /* 0x000fe400007e2406 */
[----:B------:R-:W-:Y:S02]  /*a5f0*/  ISETP.LT.OR P3, PT, R3, 0x2, !P2 ;  /* 0x000000020300780c */ /* 0x000fe40005761670 */
[----:B------:R-:W-:-:S11]  /*a600*/  LOP3.LUT R0, R0, 0xffffbfff, RZ, 0xc0, !PT ;  /* 0xffffbfff00007812 */ /* 0x000fd600078ec0ff */
        /* <DEDUP_REMOVED lines=23> */
[----:B------:R-:W-:-:S13]  /*a780*/  ISETP.LT.OR P3, PT, R3, 0x19, !P2 ;  /* 0x000000190300780c */ /* 0x000fda0005761670 */
[----:B------:R-:W-:-:S04]  /*a790*/  @!P3 IADD3 R23, P0, P1, R8, R158, R5 ;  /* 0x0000009e0817b210 */ /* 0x000fc8000791e005 */
        /* <DEDUP_REMOVED lines=13> */
[----:B------:R-:W-:-:S04]  /*a870*/  ISETP.LT.OR P3, PT, R3, 0x2a, !P2 ;  /* 0x0000002a0300780c */ /* 0x000fc80005761670 */
[----:B------:R-:W-:-:S09]  /*a880*/  P2R R231, PR, RZ, 0x8 ;  /* 0x00000008ffe77803 */ /* 0x000fd20000000000 */
[----:B------:R-:W-:-:S04]  /*a890*/  @!P3 IADD3 R229, P0, P1, R8, R158, R5 ;  /* 0x0000009e08e5b210 */ /* 0x000fc8000791e005 */
[----:B------:R-:W-:Y:S02]  /*a8a0*/  @!P3 IADD3.X R230, R7, R161, R6, P0, P1 ;  /* 0x000000a107e6b210 */ /* 0x000fe400007e2406 */
[----:B------:R-:W-:Y:S02]  /*a8b0*/  ISETP.LT.OR P0, PT, R3, 0x31, !P2 ;  /* 0x000000310300780c */ /* 0x000fe40005701670 */
[----:B------:R-:W-:Y:S02]  /*a8c0*/  LOP3.LUT P3, RZ, R0, 0x1, RZ, 0xc0, !PT ;  /* 0x0000000100ff7812 */ /* 0x000fe4000786c0ff */
        /* <DEDUP_REMOVED lines=8> */
[----:B------:R-:W-:-:S04]  /*a950*/  ISETP.GE.AND P4, PT, R4, 0x1, PT ;  /* 0x000000010400780c */ /* 0x000fc80003f86270 */
[----:B------:R-:W-:-:S13]  /*a960*/  ISETP.LT.OR P6, PT, R3, 0x1, !P4 ;  /* 0x000000010300780c */ /* 0x000fda00067c1670 */
[----:B------:R-:W0:Y:S02]  /*a970*/  @!P6 LDC.64 R222, c[0x0][0x5c8] ;  /* 0x00017200ffdeeb82 */ /* 0x000e240000000a00 */
[----:B0-----:R-:W-:-:S05]  /*a980*/  @!P6 IADD3 R242, P0, R158, R222, RZ ;  /* 0x000000de9ef2e210 */ /* 0x001fca0007f1e0ff */
[----:B------:R-:W-:Y:S01]  /*a990*/  @!P6 IMAD.X R243, R161, 0x1, R223, P0 ;  /* 0x00000001a1f3e824 */ /* 0x000fe200000e06df */
[----:B------:R-:W-:-:S04]  /*a9a0*/  LOP3.LUT P0, RZ, R0, 0x800, RZ, 0xc0, !PT ;  /* 0x0000080000ff7812 */ /* 0x000fc8000780c0ff */
[----:B------:R0:W-:Y:S01]  /*a9b0*/  @!P6 STG.E.U8 desc[UR12][R242.64], R239 ;  /* 0x000000eff200e986 */ /* 0x0001e2000c10110c */
[----:B------:R-:W-:Y:S02]  /*a9c0*/  ISETP.LT.OR P6, PT, R3, 0x2, !P4 ;  /* 0x000000020300780c */ /* 0x000fe400067c1670 */
[----:B0-----:R-:W-:-:S11]  /*a9d0*/  F2FP.SATFINITE.E4M3.F32.PACK_AB_MERGE_C R239, RZ, R123, RZ ;  /* 0x0000007bffef723e */ /* 0x001fd600048070ff */
[----:B------:R-:W0:Y:S02]  /*a9e0*/  @!P6 LDC.64 R222, c[0x0][0x5c8] ;  /* 0x00017200ffdeeb82 */ /* 0x000e240000000a00 */
[----:B0-----:R-:W-:-:S05]  /*a9f0*/  @!P6 IADD3 R222, P1, R158, R222, RZ ;  /* 0x000000de9edee210 */ /* 0x001fca0007f3e0ff */
[----:B------:R-:W-:-:S05]  /*aa00*/  @!P6 IMAD.X R223, R161, 0x1, R223, P1 ;  /* 0x00000001a1dfe824 */ /* 0x000fca00008e06df */
[----:B------:R0:W-:Y:S01]  /*aa10*/  @!P6 STG.E.U8 desc[UR12][R222.64+0x1], R245 ;  /* 0x000001f5de00e986 */ /* 0x0001e2000c10110c */
[----:B------:R-:W-:-:S03]  /*aa20*/  ISETP.LT.OR P6, PT, R3, 0x9, !P4 ;  /* 0x000000090300780c */ /* 0x000fc600067c1670 */
[----:B------:R-:W-:Y:S01]  /*aa30*/  @!P2 STG.E.U8 desc[UR12][R240.64], R247 ;  /* 0x000000f7f000a986 */ /* 0x000fe2000c10110c */
[----:B------:R-:W-:-:S03]  /*aa40*/  LOP3.LUT P2, RZ, R9, 0x400, RZ, 0xc0, !PT ;  /* 0x0000040009ff7812 */ /* 0x000fc6000784c0ff */
[----:B------:R1:W-:Y:S01]  /*aa50*/  @!P3 STG.E.U8 desc[UR12][R220.64+0x1], R239 ;  /* 0x000001efdc00b986 */ /* 0x0003e2000c10110c */
[----:B------:R-:W-:Y:S02]  /*aa60*/  LOP3.LUT P3, RZ, R9, 0x10, RZ, 0xc0, !PT ;  /* 0x0000001009ff7812 */ /* 0x000fe4000786c0ff */
[----:B0-----:R-:W-:-:S03]  /*aa70*/  F2FP.SATFINITE.E4M3.F32.PACK_AB_MERGE_C R223, RZ, R124, RZ ;  /* 0x0000007cffdf723e */ /* 0x001fc600048070ff */
[----:B------:R-:W0:Y:S01]  /*aa80*/  @!P6 LDC.64 R120, c[0x0][0x5c8] ;  /* 0x00017200ff78eb82 */ /* 0x000e220000000a00 */
[----:B-1----:R-:W-:Y:S02]  /*aa90*/  F2FP.SATFINITE.E4M3.F32.PACK_AB_MERGE_C R221, RZ, R125, RZ ;  /* 0x0000007dffdd723e */ /* 0x002fe400048070ff */
[----:B------:R-:W-:Y:S02]  /*aaa0*/  F2FP.SATFINITE.E4M3.F32.PACK_AB_MERGE_C R239, RZ, R126, RZ ;  /* 0x0000007effef723e */ /* 0x000fe400048070ff */
[----:B0-----:R-:W-:-:S05]  /*aab0*/  @!P6 IADD3 R242, P1, R158, R120, RZ ;  /* 0x000000789ef2e210 */ /* 0x001fca0007f3e0ff */
[----:B------:R-:W-:-:S05]  /*aac0*/  @!P6 IMAD.X R243, R161, 0x1, R121, P1 ;  /* 0x00000001a1f3e824 */ /* 0x000fca00008e0679 */
[----:B------:R-:W-:Y:S01]  /*aad0*/  @!P6 STG.E.U8 desc[UR12][R242.64+0x8], R223 ;  /* 0x000008dff200e986 */ /* 0x000fe2000c10110c */
[----:B------:R-:W-:-:S13]  /*aae0*/  ISETP.LT.OR P6, PT, R3, 0xa, !P4 ;  /* 0x0000000a0300780c */ /* 0x000fda00067c1670 */
[----:B------:R-:W0:Y:S02]  /*aaf0*/  @!P6 LDC.64 R120, c[0x0][0x5c8] ;  /* 0x00017200ff78eb82 */ /* 0x000e240000000a00 */
[----:B0-----:R-:W-:-:S05]  /*ab00*/  @!P6 IADD3 R122, P1, R158, R120, RZ ;  /* 0x000000789e7ae210 */ /* 0x001fca0007f3e0ff */
[----:B------:R-:W-:Y:S01]  /*ab10*/  @!P6 IMAD.X R123, R161, 0x1, R121, P1 ;  /* 0x00000001a17be824 */ /* 0x000fe200008e0679 */
[----:B------:R-:W-:-:S04]  /*ab20*/  LOP3.LUT P1, RZ, R9, 0x200, RZ, 0xc0, !PT ;  /* 0x0000020009ff7812 */ /* 0x000fc8000782c0ff */
[----:B------:R0:W-:Y:S04]  /*ab30*/  @!P6 STG.E.U8 desc[UR12][R122.64+0x9], R221 ;  /* 0x000009dd7a00e986 */ /* 0x0001e8000c10110c */
[----:B------:R-:W-:Y:S01]  /*ab40*/  @!P0 STG.E.U8 desc[UR12][R218.64+0x8], R239 ;  /* 0x000008efda008986 */ /* 0x000fe2000c10110c */
[----:B------:R-:W-:-:S03]  /*ab50*/  LOP3.LUT P0, RZ, R9, 0x8, RZ, 0xc0, !PT ;  /* 0x0000000809ff7812 */ /* 0x000fc6000780c0ff */
[----:B------:R1:W-:Y:S01]  /*ab60*/  @!P5 STG.E.U8 desc[UR12][R216.64+0x9], R127 ;  /* 0x0000097fd800d986 */ /* 0x0003e2000c10110c */
[----:B------:R-:W-:Y:S02]  /*ab70*/  ISETP.LT.OR P5, PT, R3, 0x11, !P4 ;  /* 0x000000110300780c */ /* 0x000fe400067a1670 */
[----:B0-----:R-:W-:Y:S02]  /*ab80*/  F2FP.SATFINITE.E4M3.F32.PACK_AB_MERGE_C R221, RZ, R128, RZ ;  /* 0x00000080ffdd723e */ /* 0x001fe400048070ff */
[----:B-1----:R-:W-:-:S09]  /*ab90*/  F2FP.SATFINITE.E4M3.F32.PACK_AB_MERGE_C R127, RZ, R130, RZ ;  /* 0x00000082ff7f723e */ /* 0x002fd200048070ff */
[----:B------:R-:W0:Y:S02]  /*aba0*/  @!P5 LDC.64 R120, c[0x0][0x5c8] ;  /* 0x00017200ff78db82 */ /* 0x000e240000000a00 */
[----:B0-----:R-:W-:-:S05]  /*abb0*/  @!P5 IADD3 R124, P6, R158, R120, RZ ;  /* 0x000000789e7cd210 */ /* 0x001fca0007fde0ff */
[----:B------:R-:W-:-:S05]  /*abc0*/  @!P5 IMAD.X R125, R161, 0x1, R121, P6 ;  /* 0x00000001a17dd824 */ /* 0x000fca00030e0679 */
[----:B------:R-:W-:Y:S01]  /*abd0*/  @!P5 STG.E.U8 desc[UR12][R124.64+0x10], R221 ;  /* 0x000010dd7c00d986 */ /* 0x000fe2000c10110c */
[----:B------:R-:W-:-:S13]  /*abe0*/  ISETP.LT.OR P5, PT, R3, 0x12, !P4 ;  /* 0x000000120300780c */ /* 0x000fda00067a1670 */
[----:B------:R-:W0:Y:S02]  /*abf0*/  @!P5 LDC.64 R120, c[0x0][0x5c8] ;  /* 0x00017200ff78db82 */ /* 0x000e240000000a00 */
[----:B0-----:R-:W-:-:S05]  /*ac00*/  @!P5 IADD3 R122, P6, R158, R120, RZ ;  /* 0x000000789e7ad210 */ /* 0x001fca0007fde0ff */
[----:B------:R-:W-:-:S05]  /*ac10*/  @!P5 IMAD.X R123, R161, 0x1, R121, P6 ;  /* 0x00000001a17bd824 */ /* 0x000fca00030e0679 */
[----:B------:R0:W-:Y:S01]  /*ac20*/  @!P5 STG.E.U8 desc[UR12][R122.64+0x11], R129 ;  /* 0x000011817a00d986 */ /* 0x0001e2000c10110c */
[----:B------:R-:W-:-:S03]  /*ac30*/  ISETP.LT.OR P5, PT, R3, 0x19, !P4 ;  /* 0x000000190300780c */ /* 0x000fc600067a1670 */
[----:B------:R1:W-:Y:S01]  /*ac40*/  @!P2 STG.E.U8 desc[UR12][R214.64+0x10], R127 ;  /* 0x0000107fd600a986 */ /* 0x0003e2000c10110c */
[----:B------:R-:W-:-:S03]  /*ac50*/  LOP3.LUT P2, RZ, R9, 0x100, RZ, 0xc0, !PT ;  /* 0x0000010009ff7812 */ /* 0x000fc6000784c0ff */
[----:B------:R-:W-:Y:S01]  /*ac60*/  @!P3 STG.E.U8 desc[UR12][R212.64+0x11], R131 ;  /* 0x00001183d400b986 */ /* 0x000fe2000c10110c */
[----:B------:R-:W-:Y:S02]  /*ac70*/  LOP3.LUT P3, RZ, R9, 0x4, RZ, 0xc0, !PT ;  /* 0x0000000409ff7812 */ /* 0x000fe4000786c0ff */
[----:B0-----:R-:W-:-:S03]  /*ac80*/  F2FP.SATFINITE.E4M3.F32.PACK_AB_MERGE_C R123, RZ, R132, RZ ;  /* 0x00000084ff7b723e */ /* 0x001fc600048070ff */
[----:B------:R-:W0:Y:S01]  /*ac90*/  @!P5 LDC.64 R120, c[0x0][0x5c8] ;  /* 0x00017200ff78db82 */ /* 0x000e220000000a00 */
[----:B-1----:R-:W-:Y:S02]  /*aca0*/  F2FP.SATFINITE.E4M3.F32.PACK_AB_MERGE_C R127, RZ, R134, RZ ;  /* 0x00000086ff7f723e */ /* 0x002fe400048070ff */
[----:B0-----:R-:W-:-:S05]  /*acb0*/  @!P5 IADD3 R124, P6, R158, R120, RZ ;  /* 0x000000789e7cd210 */ /* 0x001fca0007fde0ff */
[----:B------:R-:W-:-:S05]  /*acc0*/  @!P5 IMAD.X R125, R161, 0x1, R121, P6 ;  /* 0x00000001a17dd824 */ /* 0x000fca00030e0679 */
[----:B------:R0:W-:Y:S01]  /*acd0*/  @!P5 STG.E.U8 desc[UR12][R124.64+0x18], R123 ;  /* 0x0000187b7c00d986 */ /* 0x0001e2000c10110c */
[----:B------:R-:W-:Y:S02]  /*ace0*/  ISETP.LT.OR P5, PT, R3, 0x1a, !P4 ;  /* 0x0000001a0300780c */ /* 0x000fe400067a1670 */
[----:B0-----:R-:W-:-:S11]  /*acf0*/  F2FP.SATFINITE.E4M3.F32.PACK_AB_MERGE_C R125, RZ, R136, RZ ;  /* 0x00000088ff7d723e */ /* 0x001fd600048070ff */
[----:B------:R-:W0:Y:S02]  /*ad00*/  @!P5 LDC.64 R120, c[0x0][0x5c8] ;  /* 0x00017200ff78db82 */ /* 0x000e240000000a00 */
[----:B0-----:R-:W-:-:S05]  /*ad10*/  @!P5 IADD3 R120, P6, R158, R120, RZ ;  /* 0x000000789e78d210 */ /* 0x001fca0007fde0ff */
[----:B------:R-:W-:-:S05]  /*ad20*/  @!P5 IMAD.X R121, R161, 0x1, R121, P6 ;  /* 0x00000001a179d824 */ /* 0x000fca00030e0679 */
[----:B------:R-:W-:Y:S01]  /*ad30*/  @!P5 STG.E.U8 desc[UR12][R120.64+0x19], R133 ;  /* 0x000019857800d986 */ /* 0x000fe2000c10110c */
[----:B------:R-:W-:-:S03]  /*ad40*/  ISETP.LT.OR P5, PT, R3, 0x21, !P4 ;  /* 0x000000210300780c */ /* 0x000fc600067a1670 */
[----:B------:R0:W-:Y:S01]  /*ad50*/  @!P1 STG.E.U8 desc[UR12][R210.64+0x18], R127 ;  /* 0x0000187fd2009986 */ /* 0x0001e2000c10110c */
[----:B------:R-:W-:-:S03]  /*ad60*/  LOP3.LUT P1, RZ, R9, 0x80, RZ, 0xc0, !PT ;  /* 0x0000008009ff7812 */ /* 0x000fc6000782c0ff */
[----:B------:R-:W-:Y:S01]  /*ad70*/  @!P0 STG.E.U8 desc[UR12][R208.64+0x19], R135 ;  /* 0x00001987d0008986 */ /* 0x000fe2000c10110c */
[----:B------:R-:W-:-:S05]  /*ad80*/  LOP3.LUT P0, RZ, R9, 0x2, RZ, 0xc0, !PT ;  /* 0x0000000209ff7812 */ /* 0x000fca000780c0ff */
[----:B------:R-:W1:Y:S01]  /*ad90*/  @!P5 LDC.64 R122, c[0x0][0x5c8] ;  /* 0x00017200ff7adb82 */ /* 0x000e620000000a00 */
[----:B0-----:R-:W-:Y:S02]  /*ada0*/  F2FP.SATFINITE.E4M3.F32.PACK_AB_MERGE_C R127, RZ, R138, RZ ;  /* 0x0000008aff7f723e */ /* 0x001fe400048070ff */
[----:B-1----:R-:W-:-:S05]  /*adb0*/  @!P5 IADD3 R122, P6, R158, R122, RZ ;  /* 0x0000007a9e7ad210 */ /* 0x002fca0007fde0ff */
        /* <DEDUP_REMOVED lines=25> */
[----:B------:R-:W-:Y:S01]  /*af50*/  @!P1 STG.E.U8 desc[UR12][R202.64+0x28], R127 ;  /* 0x0000287fca009986 */ /* 0x000fe2000c10110c */
[----:B------:R-:W-:-:S03]  /*af60*/  LOP3.LUT P1, RZ, R0, 0x40000000, RZ, 0xc0, !PT ;  /* 0x4000000000ff7812 */ /* 0x000fc6000782c0ff */
[----:B------:R-:W-:Y:S01]  /*af70*/  @!P0 STG.E.U8 desc[UR12][R200.64+0x29], R143 ;  /* 0x0000298fc8008986 */ /* 0x000fe2000c10110c */
[----:B------:R-:W-:Y:S02]  /*af80*/  LOP3.LUT P0, RZ, R9, 0x20, RZ, 0xc0, !PT ;  /* 0x0000002009ff7812 */ /* 0x000fe4000780c0ff */
[----:B------:R-:W-:-:S03]  /*af90*/  F2FP.SATFINITE.E4M3.F32.PACK_AB_MERGE_C R9, RZ, R144, RZ ;  /* 0x00000090ff09723e */ /* 0x000fc600048070ff */
[----:B------:R-:W0:Y:S02]  /*afa0*/  @!P5 LDC.64 R122, c[0x0][0x5c8] ;  /* 0x00017200ff7adb82 */ /* 0x000e240000000a00 */
        /* <DEDUP_REMOVED lines=9> */
[C---:B------:R-:W-:Y:S02]  /*b040*/  ISETP.LT.OR P5, PT, R3.reuse, 0x39, !P4 ;  /* 0x000000390300780c */ /* 0x040fe400067a1670 */
[----:B------:R-:W-:Y:S01]  /*b050*/  ISETP.LT.OR P4, PT, R3, 0x3a, !P4 ;  /* 0x0000003a0300780c */ /* 0x000fe20006781670 */
[----:B------:R0:W-:Y:S01]  /*b060*/  @!P2 STG.E.U8 desc[UR12][R198.64+0x30], R125 ;  /* 0x0000307dc600a986 */ /* 0x0001e2000c10110c */
[----:B------:R-:W-:-:S03]  /*b070*/  LOP3.LUT P2, RZ, R0, 0x10000000, RZ, 0xc0, !PT ;  /* 0x1000000000ff7812 */ /* 0x000fc6000784c0ff */
[----:B------:R-:W-:Y:S01]  /*b080*/  @!P3 STG.E.U8 desc[UR12][R196.64+0x31], R147 ;  /* 0x00003193c400b986 */ /* 0x000fe2000c10110c */
[C---:B------:R-:W-:Y:S02]  /*b090*/  LOP3.LUT P3, RZ, R0.reuse, 0x8000, RZ, 0xc0, !PT ;  /* 0x0000800000ff7812 */ /* 0x040fe4000786c0ff */
[----:B------:R-:W-:Y:S02]  /*b0a0*/  P2R R124, PR, RZ, 0x4 ;  /* 0x00000004ff7c7803 */ /* 0x000fe40000000000 */
[----:B------:R-:W-:Y:S01]  /*b0b0*/  LOP3.LUT P2, RZ, R0, 0x4000, RZ, 0xc0, !PT ;  /* 0x0000400000ff7812 */ /* 0x000fe2000784c0ff */
[----:B------:R-:W1:Y:S01]  /*b0c0*/  @!P5 LDC.64 R122, c[0x0][0x5c8] ;  /* 0x00017200ff7adb82 */ /* 0x000e620000000a00 */
[----:B0-----:R-:W-:-:S07]  /*b0d0*/  F2FP.SATFINITE.E4M3.F32.PACK_AB_MERGE_C R125, RZ, R150, RZ ;  /* 0x00000096ff7d723e */ /* 0x001fce00048070ff */
[----:B------:R-:W0:Y:S01]  /*b0e0*/  @!P4 LDC.64 R120, c[0x0][0x5c8] ;  /* 0x00017200ff78cb82 */ /* 0x000e220000000a00 */
[----:B-1----:R-:W-:-:S05]  /*b0f0*/  @!P5 IADD3 R122, P6, R158, R122, RZ ;  /* 0x0000007a9e7ad210 */ /* 0x002fca0007fde0ff */
[----:B------:R-:W-:Y:S01]  /*b100*/  @!P5 IMAD.X R123, R161, 0x1, R123, P6 ;  /* 0x00000001a17bd824 */ /* 0x000fe200030e067b */
[----:B------:R-:W-:-:S04]  /*b110*/  LOP3.LUT P6, RZ, R0, 0x2000, RZ, 0xc0, !PT ;  /* 0x0000200000ff7812 */ /* 0x000fc800078cc0ff */
[----:B------:R1:W-:Y:S01]  /*b120*/  @!P5 STG.E.U8 desc[UR12][R122.64+0x38], R9 ;  /* 0x000038097a00d986 */ /* 0x0003e2000c10110c */
[----:B0-----:R-:W-:-:S05]  /*b130*/  @!P4 IADD3 R120, P5, R158, R120, RZ ;  /* 0x000000789e78c210 */ /* 0x001fca0007fbe0ff */
[----:B------:R-:W-:Y:S01]  /*b140*/  @!P4 IMAD.X R121, R161, 0x1, R121, P5 ;  /* 0x00000001a179c824 */ /* 0x000fe200028e0679 */
[----:B------:R-:W-:-:S04]  /*b150*/  LOP3.LUT P5, RZ, R0, 0x20000000, RZ, 0xc0, !PT ;  /* 0x2000000000ff7812 */ /* 0x000fc800078ac0ff */
[----:B------:R0:W-:Y:S01]  /*b160*/  @!P4 STG.E.U8 desc[UR12][R120.64+0x39], R149 ;  /* 0x000039957800c986 */ /* 0x0001e2000c10110c */
[----:B-1----:R-:W-:Y:S01]  /*b170*/  F2FP.SATFINITE.E4M3.F32.PACK_AB_MERGE_C R9, RZ, R88, RZ ;  /* 0x00000058ff09723e */ /* 0x002fe200048070ff */
[----:B------:R-:W1:Y:S01]  /*b180*/  @!P2 LDC.64 R122, c[0x0][0x5c8] ;  /* 0x00017200ff7aab82 */ /* 0x000e620000000a00 */
[C---:B------:R-:W-:Y:S01]  /*b190*/  LOP3.LUT P4, RZ, R0.reuse, 0x80000000, RZ, 0xc0, !PT ;  /* 0x8000000000ff7812 */ /* 0x040fe2000788c0ff */
[----:B------:R-:W-:Y:S01]  /*b1a0*/  @!P0 STG.E.U8 desc[UR12][R194.64+0x38], R125 ;  /* 0x0000387dc2008986 */ /* 0x000fe2000c10110c */
[----:B------:R-:W-:Y:S02]  /*b1b0*/  LOP3.LUT P0, RZ, R0, 0x8000000, RZ, 0xc0, !PT ;  /* 0x0800000000ff7812 */ /* 0x000fe4000780c0ff */
[----:B0-----:R-:W-:-:S03]  /*b1c0*/  F2FP.SATFINITE.E4M3.F32.PACK_AB_MERGE_C R121, RZ, R89, RZ ;  /* 0x00000059ff79723e */ /* 0x001fc600048070ff */
[----:B------:R-:W0:Y:S06]  /*b1d0*/  @!P3 LDC.64 R88, c[0x0][0x5c8] ;  /* 0x00017200ff58bb82 */ /* 0x000e2c0000000a00 */
[----:B------:R-:W-:Y:S04]  /*b1e0*/  @!P4 STG.E.U8 desc[UR12][R192.64+0x39], R151 ;  /* 0x00003997c000c986 */ /* 0x000fe8000c10110c */
[----:B------:R2:W-:Y:S01]  /*b1f0*/  @!P1 STG.E.U8 desc[UR12][R190.64], R9 ;  /* 0x00000009be009986 */ /* 0x0005e2000c10110c */
[----:B------:R-:W-:-:S03]  /*b200*/  LOP3.LUT P1, RZ, R0, 0x1000, RZ, 0xc0, !PT ;  /* 0x0000100000ff7812 */ /* 0x000fc6000782c0ff */
[----:B------:R-:W-:Y:S01]  /*b210*/  @!P5 STG.E.U8 desc[UR12][R188.64+0x1], R121 ;  /* 0x00000179bc00d986 */ /* 0x000fe2000c10110c */
[----:B------:R-:W-:Y:S02]  /*b220*/  LOP3.LUT P5, RZ, R0, 0x2000000, RZ, 0xc0, !PT ;  /* 0x0200000000ff7812 */ /* 0x000fe400078ac0ff */
[----:B--2---:R-:W-:Y:S02]  /*b230*/  F2FP.SATFINITE.E4M3.F32.PACK_AB_MERGE_C R9, RZ, R92, RZ ;  /* 0x0000005cff09723e */ /* 0x004fe400048070ff */
[----:B0-----:R-:W-:Y:S02]  /*b240*/  @!P3 IADD3 R88, P4, R11, R88, RZ ;  /* 0x000000580b58b210 */ /* 0x001fe40007f9e0ff */
[----:B------:R-:W-:-:S03]  /*b250*/  F2FP.SATFINITE.E4M3.F32.PACK_AB_MERGE_C R11, RZ, R90, RZ ;  /* 0x0000005aff0b723e */ /* 0x000fc600048070ff */
[----:B------:R-:W-:Y:S01]  /*b260*/  @!P3 IMAD.X R89, R12, 0x1, R89, P4 ;  /* 0x000000010c59b824 */ /* 0x000fe200020e0659 */
[----:B-1----:R-:W-:-:S04]  /*b270*/  @!P2 IADD3 R12, P4, R13, R122, RZ ;  /* 0x0000007a0d0ca210 */ /* 0x002fc80007f9e0ff */
[----:B------:R0:W-:Y:S01]  /*b280*/  @!P3 STG.E.U8 desc[UR12][R88.64], R11 ;  /* 0x0000000b5800b986 */ /* 0x0001e2000c10110c */
[----:B------:R-:W-:Y:S01]  /*b290*/  @!P2 IMAD.X R13, R14, 0x1, R123, P4 ;  /* 0x000000010e0da824 */ /* 0x000fe200020e067b */
[----:B------:R-:W-:Y:S02]  /*b2a0*/  LOP3.LUT P4, RZ, R0, 0x4000, RZ, 0xc0, !PT ;  /* 0x0000400000ff7812 */ /* 0x000fe4000788c0ff */
[----:B------:R-:W-:Y:S02]  /*b2b0*/  ISETP.NE.AND P2, PT, R124, RZ, PT ;  /* 0x000000ff7c00720c */ /* 0x000fe40003f45270 */
[----:B------:R-:W-:Y:S01]  /*b2c0*/  LOP3.LUT P3, RZ, R0, 0x400, RZ, 0xc0, !PT ;  /* 0x0000040000ff7812 */ /* 0x000fe2000786c0ff */
[----:B0-----:R-:W0:Y:S01]  /*b2d0*/  @!P6 LDC.64 R88, c[0x0][0x5c8] ;  /* 0x00017200ff58eb82 */ /* 0x001e220000000a00 */
[----:B------:R-:W-:-:S07]  /*b2e0*/  F2FP.SATFINITE.E4M3.F32.PACK_AB_MERGE_C R11, RZ, R94, RZ ;  /* 0x0000005eff0b723e */ /* 0x000fce00048070ff */
[----:B------:R1:W-:Y:S04]  /*b2f0*/  @!P4 STG.E.U8 desc[UR12][R12.64+0x1], R91 ;  /* 0x0000015b0c00c986 */ /* 0x0003e8000c10110c */
[----:B------:R2:W-:Y:S01]  /*b300*/  @!P2 STG.E.U8 desc[UR12][R186.64+0x8], R9 ;  /* 0x00000809ba00a986 */ /* 0x0005e2000c10110c */
[----:B------:R-:W-:-:S03]  /*b310*/  LOP3.LUT P2, RZ, R0, 0x200, RZ, 0xc0, !PT ;  /* 0x0000020000ff7812 */ /* 0x000fc6000784c0ff */
[----:B------:R-:W-:Y:S01]  /*b320*/  @!P0 STG.E.U8 desc[UR12][R184.64+0x9], R93 ;  /* 0x0000095db8008986 */ /* 0x000fe2000c10110c */
[----:B------:R-:W-:Y:S01]  /*b330*/  LOP3.LUT P0, RZ, R0, 0x1000000, RZ, 0xc0, !PT ;  /* 0x0100000000ff7812 */ /* 0x000fe2000780c0ff */
[----:B-1----:R-:W1:Y:S01]  /*b340*/  @!P1 LDC.64 R12, c[0x0][0x5c8] ;  /* 0x00017200ff0c9b82 */ /* 0x002e620000000a00 */
[----:B--2---:R-:W-:Y:S02]  /*b350*/  F2FP.SATFINITE.E4M3.F32.PACK_AB_MERGE_C R9, RZ, R96, RZ ;  /* 0x00000060ff09723e */ /* 0x004fe400048070ff */
[----:B0-----:R-:W-:-:S05]  /*b360*/  @!P6 IADD3 R14, P4, R15, R88, RZ ;  /* 0x000000580f0ee210 */ /* 0x001fca0007f9e0ff */
[----:B------:R-:W-:-:S05]  /*b370*/  @!P6 IMAD.X R15, R16, 0x1, R89, P4 ;  /* 0x00000001100fe824 */ /* 0x000fca00020e0659 */
[----:B------:R0:W-:Y:S01]  /*b380*/  @!P6 STG.E.U8 desc[UR12][R14.64+0x8], R11 ;  /* 0x0000080b0e00e986 */ /* 0x0001e2000c10110c */
[----:B------:R-:W-:Y:S02]  /*b390*/  LOP3.LUT P6, RZ, R0, 0x800000, RZ, 0xc0, !PT ;  /* 0x0080000000ff7812 */ /* 0x000fe400078cc0ff */
[----:B-1----:R-:W-:-:S05]  /*b3a0*/  @!P1 IADD3 R12, P4, R17, R12, RZ ;  /* 0x0000000c110c9210 */ /* 0x002fca0007f9e0ff */
[----:B------:R-:W-:Y:S01]  /*b3b0*/  @!P1 IMAD.X R13, R18, 0x1, R13, P4 ;  /* 0x00000001120d9824 */ /* 0x000fe200020e060d */
[----:B------:R-:W-:Y:S01]  /*b3c0*/  LOP3.LUT P4, RZ, R0, 0x4000000, RZ, 0xc0, !PT ;  /* 0x0400000000ff7812 */ /* 0x000fe2000788c0ff */
[----:B0-----:R-:W0:Y:S01]  /*b3d0*/  @!P3 LDC.64 R14, c[0x0][0x5c8] ;  /* 0x00017200ff0ebb82 */ /* 0x001e220000000a00 */
[----:B------:R-:W-:Y:S02]  /*b3e0*/  F2FP.SATFINITE.E4M3.F32.PACK_AB_MERGE_C R11, RZ, R98, RZ ;  /* 0x00000062ff0b723e */ /* 0x000fe400048070ff */
[----:B------:R1:W-:Y:S01]  /*b3f0*/  @!P1 STG.E.U8 desc[UR12][R12.64+0x9], R95 ;  /* 0x0000095f0c009986 */ /* 0x0003e2000c10110c */
[----:B------:R-:W-:-:S08]  /*b400*/  ISETP.NE.AND P1, PT, R238, RZ, PT ;  /* 0x000000ffee00720c */ /* 0x000fd00003f25270 */
[----:B------:R2:W-:Y:S01]  /*b410*/  @!P4 STG.E.U8 desc[UR12][R182.64+0x10], R9 ;  /* 0x00001009b600c986 */ /* 0x0005e2000c10110c */
[----:B-1----:R-:W1:Y:S03]  /*b420*/  @!P2 LDC.64 R12, c[0x0][0x5c8] ;  /* 0x00017200ff0cab82 */ /* 0x002e660000000a00 */
[----:B------:R-:W-:Y:S01]  /*b430*/  @!P5 STG.E.U8 desc[UR12][R180.64+0x11], R97 ;  /* 0x00001161b400d986 */ /* 0x000fe2000c10110c */
[----:B------:R-:W-:Y:S02]  /*b440*/  LOP3.LUT P5, RZ, R0, 0x400000, RZ, 0xc0, !PT ;  /* 0x0040000000ff7812 */ /* 0x000fe400078ac0ff */
[----:B0-----:R-:W-:Y:S02]  /*b450*/  @!P3 IADD3 R14, P4, R19, R14, RZ ;  /* 0x0000000e130eb210 */ /* 0x001fe40007f9e0ff */
[----:B--2---:R-:W-:Y:S01]  /*b460*/  F2FP.SATFINITE.E4M3.F32.PACK_AB_MERGE_C R9, RZ, R100, RZ ;  /* 0x00000064ff09723e */ /* 0x004fe200048070ff */
[----:B------:R-:W0:Y:S02]  /*b470*/  @!P1 LDC.64 R18, c[0x0][0x5c8] ;  /* 0x00017200ff129b82 */ /* 0x000e240000000a00 */
[----:B------:R-:W-:-:S05]  /*b480*/  @!P3 IMAD.X R15, R20, 0x1, R15, P4 ;  /* 0x00000001140fb824 */ /* 0x000fca00020e060f */
[----:B------:R2:W-:Y:S01]  /*b490*/  @!P3 STG.E.U8 desc[UR12][R14.64+0x10], R11 ;  /* 0x0000100b0e00b986 */ /* 0x0005e2000c10110c */
[----:B------:R-:W-:Y:S02]  /*b4a0*/  LOP3.LUT P3, RZ, R0, 0x200000, RZ, 0xc0, !PT ;  /* 0x0020000000ff7812 */ /* 0x000fe4000786c0ff */
[----:B-1----:R-:W-:-:S05]  /*b4b0*/  @!P2 IADD3 R12, P4, R21, R12, RZ ;  /* 0x0000000c150ca210 */ /* 0x002fca0007f9e0ff */
[----:B------:R-:W-:Y:S01]  /*b4c0*/  @!P2 IMAD.X R13, R22, 0x1, R13, P4 ;  /* 0x00000001160da824 */ /* 0x000fe200020e060d */
[----:B------:R-:W-:Y:S02]  /*b4d0*/  ISETP.NE.AND P2, PT, R235, RZ, PT ;  /* 0x000000ffeb00720c */ /* 0x000fe40003f45270 */
[----:B--2---:R-:W-:Y:S02]  /*b4e0*/  F2FP.SATFINITE.E4M3.F32.PACK_AB_MERGE_C R11, RZ, R102, RZ ;  /* 0x00000066ff0b723e */ /* 0x004fe400048070ff */
[----:B------:R-:W-:-:S13]  /*b4f0*/  ISETP.LT.OR P4, PT, R3, 0x12, !P2 ;  /* 0x000000120300780c */ /* 0x000fda0005781670 */
[----:B------:R-:W-:Y:S04]  /*b500*/  @!P4 STG.E.U8 desc[UR12][R12.64+0x11], R99 ;  /* 0x000011630c00c986 */ /* 0x000fe8000c10110c */
[----:B------:R1:W-:Y:S01]  /*b510*/  @!P0 STG.E.U8 desc[UR12][R178.64+0x18], R9 ;  /* 0x00001809b2008986 */ /* 0x0003e2000c10110c */
[----:B------:R-:W-:-:S03]  /*b520*/  ISETP.LT.OR P0, PT, R3, 0x19, !P2 ;  /* 0x000000190300780c */ /* 0x000fc60005701670 */
[----:B------:R-:W-:Y:S01]  /*b530*/  @!P6 STG.E.U8 desc[UR12][R176.64+0x19], R101 ;  /* 0x00001965b000e986 */ /* 0x000fe2000c10110c */
[----:B------:R-:W-:Y:S02]  /*b540*/  LOP3.LUT P6, RZ, R0, 0x100000, RZ, 0xc0, !PT ;  /* 0x0010000000ff7812 */ /* 0x000fe400078cc0ff */
[----:B-1----:R-:W-:-:S07]  /*b550*/  F2FP.SATFINITE.E4M3.F32.PACK_AB_MERGE_C R9, RZ, R104, RZ ;  /* 0x00000068ff09723e */ /* 0x002fce00048070ff */
[----:B------:R-:W1:Y:S02]  /*b560*/  @!P0 LDC.64 R14, c[0x0][0x5c8] ;  /* 0x00017200ff0e8b82 */ /* 0x000e640000000a00 */
[----:B-1----:R-:W-:-:S05]  /*b570*/  @!P0 IADD3 R14, P4, R23, R14, RZ ;  /* 0x0000000e170e8210 */ /* 0x002fca0007f9e0ff */
[----:B------:R-:W-:Y:S01]  /*b580*/  @!P0 IMAD.X R15, R152, 0x1, R15, P4 ;  /* 0x00000001980f8824 */ /* 0x000fe200020e060f */
[C---:B------:R-:W-:Y:S02]  /*b590*/  ISETP.LT.OR P0, PT, R3.reuse, 0x1a, !P2 ;  /* 0x0000001a0300780c */ /* 0x040fe40005701670 */
[----:B------:R-:W-:-:S11]  /*b5a0*/  ISETP.LT.OR P4, PT, R3, 0x19, !P2 ;  /* 0x000000190300780c */ /* 0x000fd60005781670 */
[----:B------:R-:W1:Y:S02]  /*b5b0*/  @!P0 LDC.64 R12, c[0x0][0x5c8] ;  /* 0x00017200ff0c8b82 */ /* 0x000e640000000a00 */
[----:B------:R2:W-:Y:S02]  /*b5c0*/  @!P4 STG.E.U8 desc[UR12][R14.64+0x18], R11 ;  /* 0x0000180b0e00c986 */ /* 0x0005e4000c10110c */
[----:B--2---:R-:W-:Y:S02]  /*b5d0*/  F2FP.SATFINITE.E4M3.F32.PACK_AB_MERGE_C R11, RZ, R106, RZ ;  /* 0x0000006aff0b723e */ /* 0x004fe400048070ff */
[----:B-1----:R-:W-:-:S05]  /*b5e0*/  @!P0 IADD3 R12, P4, R153, R12, RZ ;  /* 0x0000000c990c8210 */ /* 0x002fca0007f9e0ff */
[----:B------:R-:W-:Y:S01]  /*b5f0*/  @!P0 IMAD.X R13, R154, 0x1, R13, P4 ;  /* 0x000000019a0d8824 */ /* 0x000fe200020e060d */
[----:B------:R-:W-:Y:S02]  /*b600*/  ISETP.LT.OR P4, PT, R3, 0x1a, !P2 ;  /* 0x0000001a0300780c */ /* 0x000fe40005781670 */
[----:B------:R-:W-:-:S11]  /*b610*/  ISETP.NE.AND P0, PT, R234, RZ, PT ;  /* 0x000000ffea00720c */ /* 0x000fd60003f05270 */
[----:B------:R-:W-:Y:S02]  /*b620*/  @!P4 STG.E.U8 desc[UR12][R12.64+0x19], R103 ;  /* 0x000019670c00c986 */ /* 0x000fe4000c10110c */
[----:B------:R-:W1:Y:S02]  /*b630*/  @!P0 LDC.64 R16, c[0x0][0x5c8] ;  /* 0x00017200ff108b82 */ /* 0x000e640000000a00 */
[----:B------:R2:W-:Y:S01]  /*b640*/  @!P5 STG.E.U8 desc[UR12][R174.64+0x20], R9 ;  /* 0x00002009ae00d986 */ /* 0x0005e2000c10110c */
[----:B------:R-:W-:-:S03]  /*b650*/  ISETP.LT.OR P5, PT, R3, 0x21, !P2 ;  /* 0x000000210300780c */ /* 0x000fc600057a1670 */
[----:B------:R-:W-:Y:S01]  /*b660*/  @!P3 STG.E.U8 desc[UR12][R172.64+0x21], R105 ;  /* 0x00002169ac00b986 */ /* 0x000fe2000c10110c */
[----:B------:R-:W-:Y:S02]  /*b670*/  ISETP.LT.OR P3, PT, R3, 0x22, !P2 ;  /* 0x000000220300780c */ /* 0x000fe40005761670 */
[----:B--2---:R-:W-:-:S07]  /*b680*/  F2FP.SATFINITE.E4M3.F32.PACK_AB_MERGE_C R9, RZ, R108, RZ ;  /* 0x0000006cff09723e */ /* 0x004fce00048070ff */
[----:B------:R-:W2:Y:S08]  /*b690*/  @!P5 LDC.64 R14, c[0x0][0x5c8] ;  /* 0x00017200ff0edb82 */ /* 0x000eb00000000a00 */
[----:B------:R-:W3:Y:S01]  /*b6a0*/  @!P3 LDC.64 R12, c[0x0][0x5c8] ;  /* 0x00017200ff0cbb82 */ /* 0x000ee20000000a00 */
[----:B--2---:R-:W-:-:S05]  /*b6b0*/  @!P5 IADD3 R14, P4, R155, R14, RZ ;  /* 0x0000000e9b0ed210 */ /* 0x004fca0007f9e0ff */
[----:B------:R-:W-:Y:S01]  /*b6c0*/  @!P5 IMAD.X R15, R224, 0x1, R15, P4 ;  /* 0x00000001e00fd824 */ /* 0x000fe200020e060f */
[----:B---3--:R-:W-:-:S04]  /*b6d0*/  @!P3 IADD3 R12, P4, R225, R12, RZ ;  /* 0x0000000ce10cb210 */ /* 0x008fc80007f9e0ff */
[----:B------:R2:W-:Y:S01]  /*b6e0*/  @!P5 STG.E.U8 desc[UR12][R14.64+0x20], R11 ;  /* 0x0000200b0e00d986 */ /* 0x0005e2000c10110c */
[----:B------:R-:W-:Y:S01]  /*b6f0*/  LOP3.LUT P5, RZ, R0, 0x20000, RZ, 0xc0, !PT ;  /* 0x0002000000ff7812 */ /* 0x000fe200078ac0ff */
[----:B------:R-:W-:Y:S01]  /*b700*/  @!P3 IMAD.X R13, R226, 0x1, R13, P4 ;  /* 0x00000001e20db824 */ /* 0x000fe200020e060d */
[----:B------:R-:W-:-:S04]  /*b710*/  LOP3.LUT P4, RZ, R0, 0x80000, RZ, 0xc0, !PT ;  /* 0x0008000000ff7812 */ /* 0x000fc8000788c0ff */
[----:B------:R3:W-:Y:S01]  /*b720*/  @!P3 STG.E.U8 desc[UR12][R12.64+0x21], R107 ;  /* 0x0000216b0c00b986 */ /* 0x0007e2000c10110c */
[----:B------:R-:W-:-:S03]  /*b730*/  ISETP.NE.AND P3, PT, R231, RZ, PT ;  /* 0x000000ffe700720c */ /* 0x000fc60003f65270 */
[----:B------:R4:W-:Y:S01]  /*b740*/  @!P6 STG.E.U8 desc[UR12][R170.64+0x28], R9 ;  /* 0x00002809aa00e986 */ /* 0x0009e2000c10110c */
[----:B------:R-:W-:Y:S02]  /*b750*/  ISETP.LT.OR P6, PT, R3, 0x29, !P2 ;  /* 0x000000290300780c */ /* 0x000fe400057c1670 */
[----:B--2---:R-:W-:Y:S02]  /*b760*/  F2FP.SATFINITE.E4M3.F32.PACK_AB_MERGE_C R11, RZ, R110, RZ ;  /* 0x0000006eff0b723e */ /* 0x004fe400048070ff */
[----:B------:R-:W-:Y:S05]  /*b770*/  @!P4 STG.E.U8 desc[UR12][R168.64+0x29], R109 ;  /* 0x0000296da800c986 */ /* 0x000fea000c10110c */
[----:B---3--:R-:W2:Y:S01]  /*b780*/  @!P3 LDC.64 R12, c[0x0][0x5c8] ;  /* 0x00017200ff0cbb82 */ /* 0x008ea20000000a00 */
[----:B----4-:R-:W-:-:S07]  /*b790*/  F2FP.SATFINITE.E4M3.F32.PACK_AB_MERGE_C R9, RZ, R112, RZ ;  /* 0x00000070ff09723e */ /* 0x010fce00048070ff */
[----:B------:R-:W3:Y:S02]  /*b7a0*/  @!P6 LDC.64 R14, c[0x0][0x5c8] ;  /* 0x00017200ff0eeb82 */ /* 0x000ee40000000a00 */
[----:B---3--:R-:W-:-:S05]  /*b7b0*/  @!P6 IADD3 R14, P4, R227, R14, RZ ;  /* 0x0000000ee30ee210 */ /* 0x008fca0007f9e0ff */
[----:B------:R-:W-:Y:S01]  /*b7c0*/  @!P6 IMAD.X R15, R228, 0x1, R15, P4 ;  /* 0x00000001e40fe824 */ /* 0x000fe200020e060f */
[----:B--2---:R-:W-:-:S04]  /*b7d0*/  @!P3 IADD3 R12, P4, R229, R12, RZ ;  /* 0x0000000ce50cb210 */ /* 0x004fc80007f9e0ff */
[----:B------:R2:W-:Y:S01]  /*b7e0*/  @!P6 STG.E.U8 desc[UR12][R14.64+0x28], R11 ;  /* 0x0000280b0e00e986 */ /* 0x0005e2000c10110c */
[----:B------:R-:W-:Y:S01]  /*b7f0*/  @!P3 IMAD.X R13, R230, 0x1, R13, P4 ;  /* 0x00000001e60db824 */ /* 0x000fe200020e060d */
[----:B------:R-:W-:Y:S02]  /*b800*/  ISETP.LT.OR P4, PT, R3, 0x2a, !P2 ;  /* 0x0000002a0300780c */ /* 0x000fe40005781670 */
[----:B------:R-:W-:Y:S02]  /*b810*/  ISETP.NE.AND P3, PT, R10, RZ, PT ;  /* 0x000000ff0a00720c */ /* 0x000fe40003f65270 */
[----:B------:R-:W-:Y:S02]  /*b820*/  LOP3.LUT P6, RZ, R0, 0x10000, RZ, 0xc0, !PT ;  /* 0x0001000000ff7812 */ /* 0x000fe400078cc0ff */
[----:B--2---:R-:W-:-:S07]  /*b830*/  F2FP.SATFINITE.E4M3.F32.PACK_AB_MERGE_C R15, RZ, R114, RZ ;  /* 0x00000072ff0f723e */ /* 0x004fce00048070ff */
[----:B------:R0:W-:Y:S01]  /*b840*/  @!P4 STG.E.U8 desc[UR12][R12.64+0x29], R111 ;  /* 0x0000296f0c00c986 */ /* 0x0001e2000c10110c */
[C---:B------:R-:W-:Y:S02]  /*b850*/  ISETP.LT.OR P4, PT, R3.reuse, 0x31, !P3 ;  /* 0x000000310300780c */ /* 0x040fe40005f81670 */
[----:B------:R-:W-:-:S11]  /*b860*/  ISETP.LT.OR P3, PT, R3, 0x3a, !P3 ;  /* 0x0000003a0300780c */ /* 0x000fd60005f61670 */
[----:B------:R2:W-:Y:S01]  /*b870*/  @!P4 STG.E.U8 desc[UR12][R166.64+0x30], R9 ;  /* 0x00003009a600c986 */ /* 0x0005e2000c10110c */
[----:B-1----:R-:W-:-:S03]  /*b880*/  @!P0 IADD3 R10, P4, R233, R16, RZ ;  /* 0x00000010e90a8210 */ /* 0x002fc60007f9e0ff */
[----:B------:R-:W-:Y:S01]  /*b890*/  @!P5 STG.E.U8 desc[UR12][R164.64+0x31], R113 ;  /* 0x00003171a400d986 */ /* 0x000fe2000c10110c */
[----:B------:R-:W-:Y:S01]  /*b8a0*/  ISETP.LT.OR P5, PT, R3, 0x39, !P2 ;  /* 0x000000390300780c */ /* 0x000fe200057a1670 */
[----:B------:R-:W-:Y:S01]  /*b8b0*/  @!P0 IMAD.X R11, R232, 0x1, R17, P4 ;  /* 0x00000001e80b8824 */ /* 0x000fe200020e0611 */
[----:B0-----:R-:W-:Y:S01]  /*b8c0*/  @!P1 IADD3 R12, P4, R237, R18, RZ ;  /* 0x00000012ed0c9210 */ /* 0x001fe20007f9e0ff */
[----:B------:R-:W0:Y:S01]  /*b8d0*/  @!P3 LDC.64 R16, c[0x0][0x5c8] ;  /* 0x00017200ff10bb82 */ /* 0x000e220000000a00 */
[----:B------:R-:W-:Y:S02]  /*b8e0*/  ISETP.LT.OR P2, PT, R3, 0x3a, !P2 ;  /* 0x0000003a0300780c */ /* 0x000fe40005741670 */
[----:B------:R-:W-:Y:S01]  /*b8f0*/  @!P0 STG.E.U8 desc[UR12][R10.64+0x30], R15 ;  /* 0x0000300f0a008986 */ /* 0x000fe2000c10110c */
[----:B------:R-:W-:Y:S01]  /*b900*/  @!P1 IMAD.X R13, R236, 0x1, R19, P4 ;  /* 0x00000001ec0d9824 */ /* 0x000fe200020e0613 */
[----:B--2---:R-:W-:Y:S02]  /*b910*/  F2FP.SATFINITE.E4M3.F32.PACK_AB_MERGE_C R9, RZ, R116, RZ ;  /* 0x00000074ff09723e */ /* 0x004fe400048070ff */
[----:B------:R-:W-:-:S02]  /*b920*/  ISETP.GE.AND P0, PT, R4, 0x81, PT ;  /* 0x000000810400780c */ /* 0x000fc40003f06270 */
[----:B------:R1:W-:Y:S01]  /*b930*/  @!P1 STG.E.U8 desc[UR12][R12.64+0x31], R115 ;  /* 0x000031730c009986 */ /* 0x0003e2000c10110c */
[----:B------:R-:W2:Y:S01]  /*b940*/  @!P5 LDC.64 R18, c[0x0][0x5c8] ;  /* 0x00017200ff12db82 */ /* 0x000ea20000000a00 */
[----:B------:R-:W-:Y:S02]  /*b950*/  ISETP.LT.OR P4, PT, R3, 0x1, !P0 ;  /* 0x000000010300780c */ /* 0x000fe40004781670 */
[----:B------:R3:W-:Y:S01]  /*b960*/  @!P6 STG.E.U8 desc[UR12][R162.64+0x38], R9 ;  /* 0x00003809a200e986 */ /* 0x0007e2000c10110c */
[----:B-1----:R-:W-:Y:S01]  /*b970*/  IMAD.WIDE.U32 R12, R156, 0x80, RZ ;  /* 0x000000809c0c7825 */ /* 0x002fe200078e00ff */
[----:B0-----:R-:W-:-:S09]  /*b980*/  @!P3 IADD3 R10, P1, P6, R158, R16, R8 ;  /* 0x000000109e0ab210 */ /* 0x001fd20007e3e008 */
[----:B------:R-:W0:Y:S01]  /*b990*/  @!P4 LDC.64 R20, c[0x0][0x5c8] ;  /* 0x00017200ff14cb82 */ /* 0x000e220000000a00 */
[----:B------:R-:W-:Y:S02]  /*b9a0*/  @!P3 IADD3.X R11, R161, R17, R7, P1, P6 ;  /* 0x00000011a10bb210 */ /* 0x000fe40000fec407 */
[----:B------:R-:W-:-:S05]  /*b9b0*/  @!P5 IADD3 R15, P1, P6, R8, R158, R5 ;  /* 0x0000009e080fd210 */ /* 0x000fca0007e3e005 */
[----:B------:R-:W1:Y:S01]  /*b9c0*/  @!P2 LDC.64 R16, c[0x0][0x5c8] ;  /* 0x00017200ff10ab82 */ /* 0x000e620000000a00 */
[----:B------:R-:W-:Y:S01]  /*b9d0*/  @!P5 IADD3.X R0, R7, R161, R6, P1, P6 ;  /* 0x000000a10700d210 */ /* 0x000fe20000fec406 */
[----:B------:R4:W-:Y:S01]  /*b9e0*/  @!P3 STG.E.U8 desc[UR12][R10.64+0x39], R117 ;  /* 0x000039750a00b986 */ /* 0x0009e2000c10110c */
[----:B------:R-:W-:Y:S02]  /*b9f0*/  ISETP.LT.OR P1, PT, R3, 0x2, !P0 ;  /* 0x000000020300780c */ /* 0x000fe40004721670 */
[----:B--2---:R-:W-:-:S05]  /*ba00*/  @!P5 IADD3 R14, P6, R15, R18, RZ ;  /* 0x000000120f0ed210 */ /* 0x004fca0007fde0ff */
[----:B------:R-:W-:Y:S01]  /*ba10*/  @!P5 IMAD.X R15, R0, 0x1, R19, P6 ;  /* 0x00000001000fd824 */ /* 0x000fe200030e0613 */
[----:B---3--:R-:W-:Y:S01]  /*ba20*/  @!P2 IADD3 R9, P3, P6, R8, R158, R5 ;  /* 0x0000009e0809a210 */ /* 0x008fe20007e7e005 */
[----:B------:R-:W-:-:S03]  /*ba30*/  IMAD.SHL.U32 R19, R157, 0x80, RZ ;  /* 0x000000809d137824 */ /* 0x000fc600078e00ff */
[----:B------:R-:W-:Y:S01]  /*ba40*/  @!P2 IADD3.X R0, R7, R161, R6, P3, P6 ;  /* 0x000000a10700a210 */ /* 0x000fe20001fec406 */
[----:B------:R-:W2:Y:S01]  /*ba50*/  @!P1 LDC.64 R22, c[0x0][0x5c8] ;  /* 0x00017200ff169b82 */ /* 0x000ea20000000a00 */
[----:B------:R-:W-:Y:S01]  /*ba60*/  F2FP.SATFINITE.E4M3.F32.PACK_AB_MERGE_C R7, RZ, R118, RZ ;  /* 0x00000076ff07723e */ /* 0x000fe200048070ff */
[----:B------:R-:W-:Y:S01]  /*ba70*/  IMAD.IADD R19, R13, 0x1, R19 ;  /* 0x000000010d137824 */ /* 0x000fe200078e0213 */
[----:B0-----:R-:W-:-:S03]  /*ba80*/  @!P4 IADD3 R12, P3, P6, R158, R20, R12 ;  /* 0x000000149e0cc210 */ /* 0x001fc60007e7e00c */
[----:B------:R0:W-:Y:S01]  /*ba90*/  @!P5 STG.E.U8 desc[UR12][R14.64+0x38], R7 ;  /* 0x000038070e00d986 */ /* 0x0001e2000c10110c */
[----:B------:R-:W-:Y:S02]  /*baa0*/  @!P4 IADD3.X R13, R161, R21, R19, P3, P6 ;  /* 0x00000015a10dc210 */ /* 0x000fe40001fec413 */
[----:B-1----:R-:W-:Y:S02]  /*bab0*/  @!P2 IADD3 R8, P5, R9, R16, RZ ;  /* 0x000000100908a210 */ /* 0x002fe40007fbe0ff */
[C---:B------:R-:W-:Y:S02]  /*bac0*/  ISETP.LT.OR P3, PT, R3.reuse, 0x9, !P0 ;  /* 0x000000090300780c */ /* 0x040fe40004761670 */
[----:B------:R-:W-:Y:S01]  /*bad0*/  ISETP.LT.OR P6, PT, R3, 0xa, !P0 ;  /* 0x0000000a0300780c */ /* 0x000fe200047c1670 */
[----:B------:R-:W-:Y:S01]  /*bae0*/  @!P2 IMAD.X R9, R0, 0x1, R17, P5 ;  /* 0x000000010009a824 */ /* 0x000fe200028e0611 */
[----:B------:R-:W-:Y:S02]  /*baf0*/  F2FP.SATFINITE.E4M3.F32.PACK_AB_MERGE_C R17, RZ, R56, RZ ;  /* 0x00000038ff11723e */ /* 0x000fe400048070ff */
[----:B----4-:R-:W-:-:S02]  /*bb00*/  @!P1 LEA R11, P5, R156, R158, 0x7 ;  /* 0x0000009e9c0b9211 */ /* 0x010fc400078a38ff */
[----:B------:R1:W-:Y:S01]  /*bb10*/  @!P2 STG.E.U8 desc[UR12][R8.64+0x39], R119 ;  /* 0x000039770800a986 */ /* 0x0003e2000c10110c */
[----:B------:R-:W-:Y:S02]  /*bb20*/  ISETP.GE.AND P2, PT, R4, 0x89, PT ;  /* 0x000000890400780c */ /* 0x000fe40003f46270 */
[----:B------:R-:W-:Y:S01]  /*bb30*/  @!P1 LEA.HI.X R0, R156, R161, R157, 0x7, P5 ;  /* 0x000000a19c009211 */ /* 0x000fe200028f3c9d */
[----:B------:R1:W-:Y:S01]  /*bb40*/  @!P4 STG.E.U8 desc[UR12][R12.64], R17 ;  /* 0x000000110c00c986 */ /* 0x0003e2000c10110c */
[----:B--2---:R-:W-:Y:S01]  /*bb50*/  @!P1 IADD3 R10, P4, R11, R22, RZ ;  /* 0x000000160b0a9210 */ /* 0x004fe20007f9e0ff */
[----:B------:R-:W2:Y:S01]  /*bb60*/  @!P3 LDC.64 R18, c[0x0][0x5c8] ;  /* 0x00017200ff12bb82 */ /* 0x000ea20000000a00 */
[----:B------:R-:W-:Y:S02]  /*bb70*/  ISETP.LT.OR P5, PT, R3, 0x1, !P2 ;  /* 0x000000010300780c */ /* 0x000fe400057a1670 */
[----:B0-----:R-:W-:Y:S01]  /*bb80*/  F2FP.SATFINITE.E4M3.F32.PACK_AB_MERGE_C R7, RZ, R58, RZ ;  /* 0x0000003aff07723e */ /* 0x001fe200048070ff */
[----:B------:R-:W-:-:S04]  /*bb90*/  @!P1 IMAD.X R11, R0, 0x1, R23, P4 ;  /* 0x00000001000b9824 */ /* 0x000fc800020e0617 */
[----:B------:R-:W0:Y:S01]  /*bba0*/  @!P6 LDC.64 R20, c[0x0][0x5c8] ;  /* 0x00017200ff14eb82 */ /* 0x000e220000000a00 */
[----:B------:R1:W-:Y:S05]  /*bbb0*/  @!P1 STG.E.U8 desc[UR12][R10.64+0x1], R57 ;  /* 0x000001390a009986 */ /* 0x0003ea000c10110c */
[----:B------:R-:W-:Y:S05]  /*bbc0*/  @P5 BRA `(.L_x_26) ;  /* 0x0000000000205947 */ /* 0x000fea0003800000 */
[----:B-1----:R-:W-:Y:S01]  /*bbd0*/  IADD3 R9, P1, R5, R158, RZ ;  /* 0x0000009e05097210 */ /* 0x002fe20007f3e0ff */
[----:B------:R-:W-:-:S03]  /*bbe0*/  ULDC.64 UR4, c[0x0][0x5c8] ;  /* 0x0001720000047ab9 */ /* 0x000fc60000000a00 */
[----:B------:R-:W-:Y:S01]  /*bbf0*/  LEA R9, P4, R156, R9, 0x7 ;  /* 0x000000099c097211 */ /* 0x000fe200078838ff */
[----:B------:R-:W-:-:S03]  /*bc00*/  IMAD.X R0, R6, 0x1, R161, P1 ;  /* 0x0000000106007824 */ /* 0x000fc600008e06a1 */
[----:B------:R-:W-:Y:S02]  /*bc10*/  IADD3 R8, P1, R9, UR4, RZ ;  /* 0x0000000409087c10 */ /* 0x000fe4000ff3e0ff */
[----:B------:R-:W-:-:S04]  /*bc20*/  LEA.HI.X R0, R156, R0, R157, 0x7, P4 ;  /* 0x000000009c007211 */ /* 0x000fc800020f3c9d */
[----:B------:R-:W-:-:S05]  /*bc30*/  IADD3.X R9, R0, UR5, RZ, P1, !PT ;  /* 0x0000000500097c10 */ /* 0x000fca0008ffe4ff */
[----:B------:R3:W-:Y:S02]  /*bc40*/  STG.E.U8 desc[UR12][R8.64], R7 ;  /* 0x0000000708007986 */ /* 0x0007e4000c10110c */
.L_x_26:
[----:B------:R-:W-:Y:S05]  /*bc50*/  BSYNC B0 ;  /* 0x0000000000007941 */ /* 0x000fea0003800000 */
.L_x_25:
[----:B------:R-:W-:Y:S01]  /*bc60*/  ISETP.LT.OR P1, PT, R3, 0x2, !P2 ;  /* 0x000000020300780c */ /* 0x000fe20005721670 */
[----:B------:R-:W-:Y:S01]  /*bc70*/  FMUL R59, R59, R2 ;  /* 0x000000023b3b7220 */ /* 0x000fe20000400000 */
[----:B------:R-:W-:Y:S04]  /*bc80*/  BSSY B0, `(.L_x_27) ;  /* 0x000000b000007945 */ /* 0x000fe80003800000 */
[----:B------:R-:W-:-:S07]  /*bc90*/  F2FP.SATFINITE.E4M3.F32.PACK_AB_MERGE_C R59, RZ, R59, RZ ;  /* 0x0000003bff3b723e */ /* 0x000fce00048070ff */
[----:B------:R-:W-:Y:S05]  /*bca0*/  @P1 BRA `(.L_x_28) ;  /* 0x0000000000201947 */ /* 0x000fea0003800000 */
[----:B---3--:R-:W-:Y:S01]  /*bcb0*/  IADD3 R7, P1, R5, R158, RZ ;  /* 0x0000009e05077210 */ /* 0x008fe20007f3e0ff */
[----:B------:R-:W-:-:S03]  /*bcc0*/  ULDC.64 UR4, c[0x0][0x5c8] ;  /* 0x0001720000047ab9 */ /* 0x000fc60000000a00 */
[----:B------:R-:W-:Y:S01]  /*bcd0*/  LEA R7, P4, R156, R7, 0x7 ;  /* 0x000000079c077211 */ /* 0x000fe200078838ff */
[----:B------:R-:W-:-:S03]  /*bce0*/  IMAD.X R0, R6, 0x1, R161, P1 ;  /* 0x0000000106007824 */ /* 0x000fc600008e06a1 */
[----:B-1----:R-:W-:Y:S02]  /*bcf0*/  IADD3 R8, P1, R7, UR4, RZ ;  /* 0x0000000407087c10 */ /* 0x002fe4000ff3e0ff */
[----:B------:R-:W-:-:S04]  /*bd00*/  LEA.HI.X R0, R156, R0, R157, 0x7, P4 ;  /* 0x000000009c007211 */ /* 0x000fc800020f3c9d */
[----:B------:R-:W-:-:S05]  /*bd10*/  IADD3.X R9, R0, UR5, RZ, P1, !PT ;  /* 0x0000000500097c10 */ /* 0x000fca0008ffe4ff */
[----:B------:R4:W-:Y:S02]  /*bd20*/  STG.E.U8 desc[UR12][R8.64+0x1], R59 ;  /* 0x0000013b08007986 */ /* 0x0009e4000c10110c */
.L_x_28:
[----:B------:R-:W-:Y:S05]  /*bd30*/  BSYNC B0 ;  /* 0x0000000000007941 */ /* 0x000fea0003800000 */
.L_x_27:
[----:B-1-34-:R-:W-:Y:S01]  /*bd40*/  @!P3 LEA R9, P5, R156, R158, 0x7 ;  /* 0x0000009e9c09b211 */ /* 0x01afe200078a38ff */
[-C--:B------:R-:W-:Y:S01]  /*bd50*/  FMUL R60, R60, R2.reuse ;  /* 0x000000023c3c7220 */ /* 0x080fe20000400000 */
[----:B------:R-:W-:Y:S01]  /*bd60*/  ISETP.LT.OR P4, PT, R3, 0x11, !P0 ;  /* 0x000000110300780c */ /* 0x000fe20004781670 */
[-C--:B------:R-:W-:Y:S01]  /*bd70*/  FMUL R61, R61, R2.reuse ;  /* 0x000000023d3d7220 */ /* 0x080fe20000400000 */
[----:B------:R-:W-:Y:S01]  /*bd80*/  @!P3 LEA.HI.X R0, R156, R161, R157, 0x7, P5 ;  /* 0x000000a19c00b211 */ /* 0x000fe200028f3c9d */
[----:B------:R-:W-:Y:S01]  /*bd90*/  FMUL R62, R62, R2 ;  /* 0x000000023e3e7220 */ /* 0x000fe20000400000 */
[----:B--2---:R-:W-:Y:S01]  /*bda0*/  @!P3 IADD3 R8, P5, R9, R18, RZ ;  /* 0x000000120908b210 */ /* 0x004fe20007fbe0ff */
[----:B------:R-:W-:Y:S01]  /*bdb0*/  BSSY B0, `(.L_x_29) ;  /* 0x0000018000007945 */ /* 0x000fe20003800000 */
[----:B------:R-:W-:Y:S02]  /*bdc0*/  F2FP.SATFINITE.E4M3.F32.PACK_AB_MERGE_C R7, RZ, R60, RZ ;  /* 0x0000003cff07723e */ /* 0x000fe400048070ff */
[----:B------:R-:W-:Y:S01]  /*bdd0*/  ISETP.LT.OR P1, PT, R3, 0x12, !P0 ;  /* 0x000000120300780c */ /* 0x000fe20004721670 */
[----:B------:R-:W-:Y:S01]  /*bde0*/  @!P3 IMAD.X R9, R0, 0x1, R19, P5 ;  /* 0x000000010009b824 */ /* 0x000fe200028e0613 */
[----:B------:R-:W-:-:S02]  /*bdf0*/  @!P6 LEA R11, P5, R156, R158, 0x7 ;  /* 0x0000009e9c0be211 */ /* 0x000fc400078a38ff */
[----:B------:R-:W-:Y:S01]  /*be00*/  F2FP.SATFINITE.E4M3.F32.PACK_AB_MERGE_C R61, RZ, R61, RZ ;  /* 0x0000003dff3d723e */ /* 0x000fe200048070ff */
[----:B------:R-:W1:Y:S01]  /*be10*/  @!P4 LDC.64 R14, c[0x0][0x5c8] ;  /* 0x00017200ff0ecb82 */ /* 0x000e620000000a00 */
[----:B------:R2:W-:Y:S01]  /*be20*/  @!P3 STG.E.U8 desc[UR12][R8.64+0x8], R7 ;  /* 0x000008070800b986 */ /* 0x0005e2000c10110c */
[----:B0-----:R-:W-:Y:S02]  /*be30*/  @!P6 IADD3 R10, P3, R11, R20, RZ ;  /* 0x000000140b0ae210 */ /* 0x001fe40007f7e0ff */
[----:B------:R-:W-:Y:S02]  /*be40*/  @!P6 LEA.HI.X R0, R156, R161, R157, 0x7, P5 ;  /* 0x000000a19c00e211 */ /* 0x000fe400028f3c9d */
[----:B------:R-:W-:Y:S02]  /*be50*/  ISETP.LT.OR P5, PT, R3, 0x9, !P2 ;  /* 0x000000090300780c */ /* 0x000fe400057a1670 */
[----:B------:R-:W0:Y:S01]  /*be60*/  @!P1 LDC.64 R16, c[0x0][0x5c8] ;  /* 0x00017200ff109b82 */ /* 0x000e220000000a00 */
[----:B------:R-:W-:Y:S01]  /*be70*/  @!P6 IMAD.X R11, R0, 0x1, R21, P3 ;  /* 0x00000001000be824 */ /* 0x000fe200018e0615 */
[----:B------:R-:W-:-:S04]  /*be80*/  F2FP.SATFINITE.E4M3.F32.PACK_AB_MERGE_C R13, RZ, R62, RZ ;  /* 0x0000003eff0d723e */ /* 0x000fc800048070ff */
[----:B------:R2:W-:Y:S05]  /*be90*/  @!P6 STG.E.U8 desc[UR12][R10.64+0x9], R61 ;  /* 0x0000093d0a00e986 */ /* 0x0005ea000c10110c */
[----:B------:R-:W-:Y:S05]  /*bea0*/  @P5 BRA `(.L_x_30) ;  /* 0x0000000000205947 */ /* 0x000fea0003800000 */
[----:B--2---:R-:W-:Y:S01]  /*beb0*/  IADD3 R7, P3, R5, R158, RZ ;  /* 0x0000009e05077210 */ /* 0x004fe20007f7e0ff */
[----:B------:R-:W-:-:S03]  /*bec0*/  ULDC.64 UR4, c[0x0][0x5c8] ;  /* 0x0001720000047ab9 */ /* 0x000fc60000000a00 */
[----:B------:R-:W-:Y:S01]  /*bed0*/  LEA R7, P5, R156, R7, 0x7 ;  /* 0x000000079c077211 */ /* 0x000fe200078a38ff */
[----:B------:R-:W-:-:S03]  /*bee0*/  IMAD.X R0, R6, 0x1, R161, P3 ;  /* 0x0000000106007824 */ /* 0x000fc600018e06a1 */
[----:B------:R-:W-:Y:S02]  /*bef0*/  IADD3 R8, P3, R7, UR4, RZ ;  /* 0x0000000407087c10 */ /* 0x000fe4000ff7e0ff */
[----:B------:R-:W-:-:S04]  /*bf00*/  LEA.HI.X R0, R156, R0, R157, 0x7, P5 ;  /* 0x000000009c007211 */ /* 0x000fc800028f3c9d */
[----:B------:R-:W-:-:S05]  /*bf10*/  IADD3.X R9, R0, UR5, RZ, P3, !PT ;  /* 0x0000000500097c10 */ /* 0x000fca0009ffe4ff */
[----:B------:R3:W-:Y:S02]  /*bf20*/  STG.E.U8 desc[UR12][R8.64+0x8], R13 ;  /* 0x0000080d08007986 */ /* 0x0007e4000c10110c */
.L_x_30:
[----:B------:R-:W-:Y:S05]  /*bf30*/  BSYNC B0 ;  /* 0x0000000000007941 */ /* 0x000fea0003800000 */
.L_x_29:
[----:B------:R-:W-:Y:S01]  /*bf40*/  ISETP.LT.OR P3, PT, R3, 0xa, !P2 ;  /* 0x0000000a0300780c */ /* 0x000fe20005761670 */
[----:B------:R-:W-:Y:S01]  /*bf50*/  FMUL R63, R63, R2 ;  /* 0x000000023f3f7220 */ /* 0x000fe20000400000 */
[----:B------:R-:W-:Y:S04]  /*bf60*/  BSSY B0, `(.L_x_31) ;  /* 0x000000b000007945 */ /* 0x000fe80003800000 */
[----:B------:R-:W-:-:S07]  /*bf70*/  F2FP.SATFINITE.E4M3.F32.PACK_AB_MERGE_C R63, RZ, R63, RZ ;  /* 0x0000003fff3f723e */ /* 0x000fce00048070ff */
[----:B------:R-:W-:Y:S05]  /*bf80*/  @P3 BRA `(.L_x_32) ;  /* 0x0000000000203947 */ /* 0x000fea0003800000 */
[----:B--2---:R-:W-:Y:S01]  /*bf90*/  IADD3 R7, P3, R5, R158, RZ ;  /* 0x0000009e05077210 */ /* 0x004fe20007f7e0ff */
[----:B------:R-:W-:-:S03]  /*bfa0*/  ULDC.64 UR4, c[0x0][0x5c8] ;  /* 0x0001720000047ab9 */ /* 0x000fc60000000a00 */
[----:B------:R-:W-:Y:S01]  /*bfb0*/  LEA R7, P5, R156, R7, 0x7 ;  /* 0x000000079c077211 */ /* 0x000fe200078a38ff */
[----:B------:R-:W-:-:S03]  /*bfc0*/  IMAD.X R0, R6, 0x1, R161, P3 ;  /* 0x0000000106007824 */ /* 0x000fc600018e06a1 */
[----:B---3--:R-:W-:Y:S02]  /*bfd0*/  IADD3 R8, P3, R7, UR4, RZ ;  /* 0x0000000407087c10 */ /* 0x008fe4000ff7e0ff */
[----:B------:R-:W-:-:S04]  /*bfe0*/  LEA.HI.X R0, R156, R0, R157, 0x7, P5 ;  /* 0x000000009c007211 */ /* 0x000fc800028f3c9d */
[----:B------:R-:W-:-:S05]  /*bff0*/  IADD3.X R9, R0, UR5, RZ, P3, !PT ;  /* 0x0000000500097c10 */ /* 0x000fca0009ffe4ff */
[----:B------:R4:W-:Y:S02]  /*c000*/  STG.E.U8 desc[UR12][R8.64+0x9], R63 ;  /* 0x0000093f08007986 */ /* 0x0009e4000c10110c */
.L_x_32:
[----:B------:R-:W-:Y:S05]  /*c010*/  BSYNC B0 ;  /* 0x0000000000007941 */ /* 0x000fea0003800000 */
.L_x_31:
[----:B--234-:R-:W-:Y:S01]  /*c020*/  @!P4 LEA R9, P6, R156, R158, 0x7 ;  /* 0x0000009e9c09c211 */ /* 0x01cfe200078c38ff */
[-C--:B------:R-:W-:Y:S01]  /*c030*/  FMUL R64, R64, R2.reuse ;  /* 0x0000000240407220 */ /* 0x080fe20000400000 */
[----:B------:R-:W-:Y:S01]  /*c040*/  ISETP.LT.OR P5, PT, R3, 0x19, !P0 ;  /* 0x000000190300780c */ /* 0x000fe200047a1670 */
[-C--:B------:R-:W-:Y:S01]  /*c050*/  FMUL R65, R65, R2.reuse ;  /* 0x0000000241417220 */ /* 0x080fe20000400000 */
[----:B------:R-:W-:Y:S01]  /*c060*/  @!P4 LEA.HI.X R0, R156, R161, R157, 0x7, P6 ;  /* 0x000000a19c00c211 */ /* 0x000fe200030f3c9d */
[----:B------:R-:W-:Y:S01]  /*c070*/  FMUL R66, R66, R2 ;  /* 0x0000000242427220 */ /* 0x000fe20000400000 */
[----:B-1----:R-:W-:Y:S01]  /*c080*/  @!P4 IADD3 R8, P6, R9, R14, RZ ;  /* 0x0000000e0908c210 */ /* 0x002fe20007fde0ff */
        /* <DEDUP_REMOVED lines=24> */
.L_x_34:
[----:B------:R-:W-:Y:S05]  /*c210*/  BSYNC B0 ;  /* 0x0000000000007941 */ /* 0x000fea0003800000 */
.L_x_33:
        /* <DEDUP_REMOVED lines=13> */
.L_x_36:
[----:B------:R-:W-:Y:S05]  /*c2f0*/  BSYNC B0 ;  /* 0x0000000000007941 */ /* 0x000fea0003800000 */
.L_x_35:
        /* <DEDUP_REMOVED lines=31> */
.L_x_38:
[----:B------:R-:W-:Y:S05]  /*c4f0*/  BSYNC B0 ;  /* 0x0000000000007941 */ /* 0x000fea0003800000 */
.L_x_37:
        /* <DEDUP_REMOVED lines=13> */
.L_x_40:
[----:B------:R-:W-:Y:S05]  /*c5d0*/  BSYNC B0 ;  /* 0x0000000000007941 */ /* 0x000fea0003800000 */
.L_x_39:
        /* <DEDUP_REMOVED lines=31> */
.L_x_42:
[----:B------:R-:W-:Y:S05]  /*c7d0*/  BSYNC B0 ;  /* 0x0000000000007941 */ /* 0x000fea0003800000 */
.L_x_41:
        /* <DEDUP_REMOVED lines=13> */
.L_x_44:
[----:B------:R-:W-:Y:S05]  /*c8b0*/  BSYNC B0 ;  /* 0x0000000000007941 */ /* 0x000fea0003800000 */
.L_x_43:
        /* <DEDUP_REMOVED lines=31> */
.L_x_46:
[----:B------:R-:W-:Y:S05]  /*cab0*/  BSYNC B0 ;  /* 0x0000000000007941 */ /* 0x000fea0003800000 */
.L_x_45:
        /* <DEDUP_REMOVED lines=13> */
.L_x_48:
[----:B------:R-:W-:Y:S05]  /*cb90*/  BSYNC B0 ;  /* 0x0000000000007941 */ /* 0x000fea0003800000 */
.L_x_47:
[----:B--234-:R-:W-:Y:S01]  /*cba0*/  @!P4 LEA R9, P5, R156, R158, 0x7 ;  /* 0x0000009e9c09c211 */ /* 0x01cfe200078a38ff */
[-C--:B------:R-:W-:Y:S01]  /*cbb0*/  FMUL R80, R80, R2.reuse ;  /* 0x0000000250507220 */ /* 0x080fe20000400000 */
[----:B------:R-:W-:Y:S01]  /*cbc0*/  ISETP.LT.OR P3, PT, R3, 0x39, !P0 ;  /* 0x000000390300780c */ /* 0x000fe20004761670 */
[----:B------:R-:W-:Y:S01]  /*cbd0*/  FMUL R81, R81, R2 ;  /* 0x0000000251517220 */ /* 0x000fe20000400000 */
[----:B-1----:R-:W-:Y:S01]  /*cbe0*/  @!P4 IADD3 R8, P6, R9, R14, RZ ;  /* 0x0000000e0908c210 */ /* 0x002fe20007fde0ff */
[----:B------:R-:W-:Y:S01]  /*cbf0*/  FMUL R82, R82, R2 ;  /* 0x0000000252527220 */ /* 0x000fe20000400000 */
[C---:B------:R-:W-:Y:S01]  /*cc00*/  @!P4 LEA.HI.X R0, R156.reuse, R161, R157, 0x7, P5 ;  /* 0x000000a19c00c211 */ /* 0x040fe200028f3c9d */
[----:B------:R-:W-:Y:S01]  /*cc10*/  BSSY B0, `(.L_x_49) ;  /* 0x0000018000007945 */ /* 0x000fe20003800000 */
[----:B------:R-:W-:Y:S02]  /*cc20*/  @!P1 LEA R11, P5, R156, R158, 0x7 ;  /* 0x0000009e9c0b9211 */ /* 0x000fe400078a38ff */
[----:B------:R-:W-:Y:S01]  /*cc30*/  ISETP.LT.OR P0, PT, R3, 0x3a, !P0 ;  /* 0x0000003a0300780c */ /* 0x000fe20004701670 */
[----:B------:R-:W-:Y:S01]  /*cc40*/  @!P4 IMAD.X R9, R0, 0x1, R15, P6 ;  /* 0x000000010009c824 */ /* 0x000fe200030e060f */
[----:B0-----:R-:W-:-:S02]  /*cc50*/  @!P1 IADD3 R10, P6, R11, R16, RZ ;  /* 0x000000100b0a9210 */ /* 0x001fc40007fde0ff */
[----:B------:R-:W-:Y:S01]  /*cc60*/  @!P1 LEA.HI.X R0, R156, R161, R157, 0x7, P5 ;  /* 0x000000a19c009211 */ /* 0x000fe200028f3c9d */
[----:B------:R-:W0:Y:S01]  /*cc70*/  @!P3 LDC.64 R18, c[0x0][0x5c8] ;  /* 0x00017200ff12bb82 */ /* 0x000e220000000a00 */
[----:B------:R-:W-:Y:S02]  /*cc80*/  F2FP.SATFINITE.E4M3.F32.PACK_AB_MERGE_C R7, RZ, R80, RZ ;  /* 0x00000050ff07723e */ /* 0x000fe400048070ff */
[----:B------:R-:W-:Y:S01]  /*cc90*/  F2FP.SATFINITE.E4M3.F32.PACK_AB_MERGE_C R81, RZ, R81, RZ ;  /* 0x00000051ff51723e */ /* 0x000fe200048070ff */
[----:B------:R-:W-:Y:S01]  /*cca0*/  @!P1 IMAD.X R11, R0, 0x1, R17, P6 ;  /* 0x00000001000b9824 */ /* 0x000fe200030e0611 */
[----:B------:R-:W-:Y:S01]  /*ccb0*/  ISETP.LT.OR P5, PT, R3, 0x31, !P2 ;  /* 0x000000310300780c */ /* 0x000fe200057a1670 */
[----:B------:R1:W-:Y:S01]  /*ccc0*/  @!P4 STG.E.U8 desc[UR12][R8.64+0x30], R7 ;  /* 0x000030070800c986 */ /* 0x0003e2000c10110c */
[----:B------:R-:W-:Y:S01]  /*ccd0*/  F2FP.SATFINITE.E4M3.F32.PACK_AB_MERGE_C R13, RZ, R82, RZ ;  /* 0x00000052ff0d723e */ /* 0x000fe200048070ff */
[----:B------:R-:W2:Y:S02]  /*cce0*/  @!P0 LDC.64 R20, c[0x0][0x5c8] ;  /* 0x00017200ff148b82 */ /* 0x000ea40000000a00 */
[----:B------:R1:W-:Y:S08]  /*ccf0*/  @!P1 STG.E.U8 desc[UR12][R10.64+0x31], R81 ;  /* 0x000031510a009986 */ /* 0x0003f0000c10110c */
        /* <DEDUP_REMOVED lines=9> */
.L_x_50:
[----:B------:R-:W-:Y:S05]  /*cd90*/  BSYNC B0 ;  /* 0x0000000000007941 */ /* 0x000fea0003800000 */
.L_x_49:
[----:B------:R-:W-:Y:S01]  /*cda0*/  ISETP.LT.OR P4, PT, R3, 0x32, !P2 ;  /* 0x000000320300780c */ /* 0x000fe20005781670 */
[----:B------:R-:W-:Y:S01]  /*cdb0*/  FMUL R83, R83, R2 ;  /* 0x0000000253537220 */ /* 0x000fe20000400000 */
[----:B------:R-:W-:Y:S01]  /*cdc0*/  BSSY B0, `(.L_x_51) ;  /* 0x000000c000007945 */ /* 0x000fe20003800000 */
[----:B------:R-:W-:-:S03]  /*cdd0*/  ISETP.GE.AND P1, PT, R4, 0xc1, PT ;  /* 0x000000c10400780c */ /* 0x000fc60003f26270 */
[----:B------:R-:W-:-:S07]  /*cde0*/  F2FP.SATFINITE.E4M3.F32.PACK_AB_MERGE_C R83, RZ, R83, RZ ;  /* 0x00000053ff53723e */ /* 0x000fce00048070ff */
[----:B------:R-:W-:Y:S05]  /*cdf0*/  @P4 BRA `(.L_x_52) ;  /* 0x0000000000204947 */ /* 0x000fea0003800000 */
[----:B-1----:R-:W-:Y:S01]  /*ce00*/  IADD3 R7, P4, R5, R158, RZ ;  /* 0x0000009e05077210 */ /* 0x002fe20007f9e0ff */
[----:B------:R-:W-:-:S03]  /*ce10*/  ULDC.64 UR4, c[0x0][0x5c8] ;  /* 0x0001720000047ab9 */ /* 0x000fc60000000a00 */
[----:B------:R-:W-:Y:S01]  /*ce20*/  LEA R7, P5, R156, R7, 0x7 ;  /* 0x000000079c077211 */ /* 0x000fe200078a38ff */
[----:B------:R-:W-:-:S03]  /*ce30*/  IMAD.X R0, R6, 0x1, R161, P4 ;  /* 0x0000000106007824 */ /* 0x000fc600020e06a1 */
[----:B---3--:R-:W-:Y:S02]  /*ce40*/  IADD3 R8, P4, R7, UR4, RZ ;  /* 0x0000000407087c10 */ /* 0x008fe4000ff9e0ff */
[----:B------:R-:W-:-:S04]  /*ce50*/  LEA.HI.X R0, R156, R0, R157, 0x7, P5 ;  /* 0x000000009c007211 */ /* 0x000fc800028f3c9d */
[----:B------:R-:W-:-:S05]  /*ce60*/  IADD3.X R9, R0, UR5, RZ, P4, !PT ;  /* 0x0000000500097c10 */ /* 0x000fca000a7fe4ff */
[----:B------:R4:W-:Y:S02]  /*ce70*/  STG.E.U8 desc[UR12][R8.64+0x31], R83 ;  /* 0x0000315308007986 */ /* 0x0009e4000c10110c */
.L_x_52:
[----:B------:R-:W-:Y:S05]  /*ce80*/  BSYNC B0 ;  /* 0x0000000000007941 */ /* 0x000fea0003800000 */
.L_x_51:
[----:B-1-34-:R-:W-:Y:S01]  /*ce90*/  @!P3 LEA R9, P6, R156, R158, 0x7 ;  /* 0x0000009e9c09b211 */ /* 0x01afe200078c38ff */
[-C--:B------:R-:W-:Y:S01]  /*cea0*/  FMUL R84, R84, R2.reuse ;  /* 0x0000000254547220 */ /* 0x080fe20000400000 */
[----:B------:R-:W-:Y:S01]  /*ceb0*/  ISETP.LT.OR P5, PT, R3, 0x1, !P1 ;  /* 0x000000010300780c */ /* 0x000fe20004fa1670 */
[-C--:B------:R-:W-:Y:S01]  /*cec0*/  FMUL R85, R85, R2.reuse ;  /* 0x0000000255557220 */ /* 0x080fe20000400000 */
[----:B------:R-:W-:Y:S01]  /*ced0*/  @!P3 LEA.HI.X R0, R156, R161, R157, 0x7, P6 ;  /* 0x000000a19c00b211 */ /* 0x000fe200030f3c9d */
[----:B------:R-:W-:Y:S01]  /*cee0*/  FMUL R86, R86, R2 ;  /* 0x0000000256567220 */ /* 0x000fe20000400000 */
[----:B0-----:R-:W-:Y:S01]  /*cef0*/  @!P3 IADD3 R8, P6, R9, R18, RZ ;  /* 0x000000120908b210 */ /* 0x001fe20007fde0ff */
[----:B------:R-:W-:Y:S01]  /*cf00*/  BSSY B0, `(.L_x_53) ;  /* 0x0000018000007945 */ /* 0x000fe20003800000 */
[----:B------:R-:W-:Y:S02]  /*cf10*/  F2FP.SATFINITE.E4M3.F32.PACK_AB_MERGE_C R7, RZ, R84, RZ ;  /* 0x00000054ff07723e */ /* 0x000fe400048070ff */
[----:B------:R-:W-:Y:S01]  /*cf20*/  ISETP.LT.OR P4, PT, R3, 0x2, !P1 ;  /* 0x000000020300780c */ /* 0x000fe20004f81670 */
[----:B------:R-:W-:Y:S01]  /*cf30*/  @!P3 IMAD.X R9, R0, 0x1, R19, P6 ;  /* 0x000000010009b824 */ /* 0x000fe200030e0613 */
[----:B------:R-:W-:-:S02]  /*cf40*/  @!P0 LEA R11, P6, R156, R158, 0x7 ;  /* 0x0000009e9c0b8211 */ /* 0x000fc400078c38ff */
[----:B------:R-:W-:Y:S01]  /*cf50*/  F2FP.SATFINITE.E4M3.F32.PACK_AB_MERGE_C R85, RZ, R85, RZ ;  /* 0x00000055ff55723e */ /* 0x000fe200048070ff */
[----:B------:R-:W0:Y:S01]  /*cf60*/  @!P5 LDC.64 R14, c[0x0][0x5c8] ;  /* 0x00017200ff0edb82 */ /* 0x000e220000000a00 */
[----:B------:R1:W-:Y:S01]  /*cf70*/  @!P3 STG.E.U8 desc[UR12][R8.64+0x38], R7 ;  /* 0x000038070800b986 */ /* 0x0003e2000c10110c */
[----:B--2---:R-:W-:Y:S02]  /*cf80*/  @!P0 IADD3 R10, P3, R11, R20, RZ ;  /* 0x000000140b0a8210 */ /* 0x004fe40007f7e0ff */
[----:B------:R-:W-:Y:S02]  /*cf90*/  @!P0 LEA.HI.X R0, R156, R161, R157, 0x7, P6 ;  /* 0x000000a19c008211 */ /* 0x000fe400030f3c9d */
[----:B------:R-:W-:Y:S02]  /*cfa0*/  ISETP.LT.OR P6, PT, R3, 0x39, !P2 ;  /* 0x000000390300780c */ /* 0x000fe400057c1670 */
[----:B------:R-:W2:Y:S01]  /*cfb0*/  @!P4 LDC.64 R16, c[0x0][0x5c8] ;  /* 0x00017200ff10cb82 */ /* 0x000ea20000000a00 */
[----:B------:R-:W-:Y:S01]  /*cfc0*/  @!P0 IMAD.X R11, R0, 0x1, R21, P3 ;  /* 0x00000001000b8824 */ /* 0x000fe200018e0615 */
[----:B------:R-:W-:-:S04]  /*cfd0*/  F2FP.SATFINITE.E4M3.F32.PACK_AB_MERGE_C R13, RZ, R86, RZ ;  /* 0x00000056ff0d723e */ /* 0x000fc800048070ff */
        /* <DEDUP_REMOVED lines=10> */
.L_x_54:
[----:B------:R-:W-:Y:S05]  /*d080*/  BSYNC B0 ;  /* 0x0000000000007941 */ /* 0x000fea0003800000 */
.L_x_53:
[----:B------:R-:W-:Y:S01]  /*d090*/  ISETP.LT.OR P2, PT, R3, 0x3a, !P2 ;  /* 0x0000003a0300780c */ /* 0x000fe20005741670 */
[----:B------:R-:W-:Y:S01]  /*d0a0*/  FMUL R87, R87, R2 ;  /* 0x0000000257577220 */ /* 0x000fe20000400000 */
[----:B------:R-:W-:Y:S01]  /*d0b0*/  BSSY B0, `(.L_x_55) ;  /* 0x000000c000007945 */ /* 0x000fe20003800000 */
[----:B------:R-:W-:-:S03]  /*d0c0*/  ISETP.LT.OR P3, PT, R3, 0x9, !P1 ;  /* 0x000000090300780c */ /* 0x000fc60004f61670 */
        /* <DEDUP_REMOVED lines=10> */
.L_x_56:
[----:B------:R-:W-:Y:S05]  /*d170*/  BSYNC B0 ;  /* 0x0000000000007941 */ /* 0x000fea0003800000 */
.L_x_55:
[--C-:B-1-34-:R-:W-:Y:S01]  /*d180*/  @!P5 IMAD.MOV.U32 R8, RZ, RZ, R158.reuse ;  /* 0x000000ffff08d224 */ /* 0x11afe200078e009e */
[----:B------:R-:W-:Y:S01]  /*d190*/  ISETP.LT.OR P2, PT, R3, 0xa, !P1 ;  /* 0x0000000a0300780c */ /* 0x000fe20004f41670 */
[----:B------:R-:W-:Y:S02]  /*d1a0*/  @!P5 IMAD.MOV.U32 R9, RZ, RZ, R161 ;  /* 0x000000ffff09d224 */ /* 0x000fe400078e00a1 */
[-C--:B------:R-:W-:Y:S01]  /*d1b0*/  FMUL R24, R24, R2.reuse ;  /* 0x0000000218187220 */ /* 0x080fe20000400000 */
[----:B------:R-:W-:Y:S02]  /*d1c0*/  @!P4 IMAD.MOV.U32 R10, RZ, RZ, R158 ;  /* 0x000000ffff0ac224 */ /* 0x000fe400078e009e */
[----:B------:R-:W-:Y:S01]  /*d1d0*/  FMUL R25, R25, R2 ;  /* 0x0000000219197220 */ /* 0x000fe20000400000 */
[----:B------:R-:W-:Y:S01]  /*d1e0*/  @!P5 IMAD.WIDE.U32 R8, R156, 0xc0, R8 ;  /* 0x000000c09c08d825 */ /* 0x000fe200078e0008 */
[----:B------:R-:W1:Y:S01]  /*d1f0*/  @!P3 LDC.64 R18, c[0x0][0x5c8] ;  /* 0x00017200ff12bb82 */ /* 0x000e620000000a00 */
[----:B------:R-:W-:-:S02]  /*d200*/  F2FP.SATFINITE.E4M3.F32.PACK_AB_MERGE_C R7, RZ, R24, RZ ;  /* 0x00000018ff07723e */ /* 0x000fc400048070ff */
[----:B------:R-:W-:Y:S01]  /*d210*/  FMUL R26, R26, R2 ;  /* 0x000000021a1a7220 */ /* 0x000fe20000400000 */
[----:B------:R-:W-:Y:S01]  /*d220*/  @!P4 IMAD.MOV.U32 R11, RZ, RZ, R161 ;  /* 0x000000ffff0bc224 */ /* 0x000fe200078e00a1 */
[----:B0-----:R-:W-:Y:S01]  /*d230*/  @!P5 IADD3 R8, P6, R8, R14, RZ ;  /* 0x0000000e0808d210 */ /* 0x001fe20007fde0ff */
[----:B------:R-:W-:Y:S01]  /*d240*/  @!P5 IMAD R0, R157, 0xc0, RZ ;  /* 0x000000c09d00d824 */ /* 0x000fe200078e02ff */
[----:B------:R-:W-:Y:S01]  /*d250*/  F2FP.SATFINITE.E4M3.F32.PACK_AB_MERGE_C R25, RZ, R25, RZ ;  /* 0x00000019ff19723e */ /* 0x000fe200048070ff */
[----:B------:R-:W-:Y:S01]  /*d260*/  @!P4 IMAD.WIDE.U32 R10, R156, 0xc0, R10 ;  /* 0x000000c09c0ac825 */ /* 0x000fe200078e000a */
[----:B------:R-:W0:Y:S01]  /*d270*/  @!P2 LDC.64 R20, c[0x0][0x5c8] ;  /* 0x00017200ff14ab82 */ /* 0x000e220000000a00 */
[----:B------:R-:W-:Y:S01]  /*d280*/  ISETP.GE.AND P0, PT, R4, 0xc9, PT ;  /* 0x000000c90400780c */ /* 0x000fe20003f06270 */
[----:B------:R-:W-:Y:S01]  /*d290*/  BSSY B0, `(.L_x_57) ;  /* 0x0000012000007945 */ /* 0x000fe20003800000 */
[----:B------:R-:W-:Y:S01]  /*d2a0*/  @!P5 IADD3.X R9, R15, R9, R0, P6, !PT ;  /* 0x000000090f09d210 */ /* 0x000fe200037fe400 */
[----:B------:R-:W-:Y:S01]  /*d2b0*/  @!P4 IMAD R0, R157, 0xc0, RZ ;  /* 0x000000c09d00c824 */ /* 0x000fe200078e02ff */
[----:B--2---:R-:W-:-:S02]  /*d2c0*/  @!P4 IADD3 R10, P6, R10, R16, RZ ;  /* 0x000000100a0ac210 */ /* 0x004fc40007fde0ff */
[----:B------:R-:W-:Y:S01]  /*d2d0*/  F2FP.SATFINITE.E4M3.F32.PACK_AB_MERGE_C R13, RZ, R26, RZ ;  /* 0x0000001aff0d723e */ /* 0x000fe200048070ff */
[----:B------:R2:W-:Y:S01]  /*d2e0*/  @!P5 STG.E.U8 desc[UR12][R8.64], R7 ;  /* 0x000000070800d986 */ /* 0x0005e2000c10110c */
[----:B------:R-:W-:Y:S02]  /*d2f0*/  @!P4 IADD3.X R11, R17, R11, R0, P6, !PT ;  /* 0x0000000b110bc210 */ /* 0x000fe400037fe400 */
[----:B------:R-:W-:-:S03]  /*d300*/  ISETP.LT.OR P5, PT, R3, 0x1, !P0 ;  /* 0x000000010300780c */ /* 0x000fc600047a1670 */
[----:B------:R2:W-:Y:S10]  /*d310*/  @!P4 STG.E.U8 desc[UR12][R10.64+0x1], R25 ;  /* 0x000001190a00c986 */ /* 0x0005f4000c10110c */
[----:B------:R-:W-:Y:S05]  /*d320*/  @P5 BRA `(.L_x_58) ;  /* 0x0000000000205947 */ /* 0x000fea0003800000 */
[----:B--2---:R-:W-:Y:S01]  /*d330*/  IADD3 R8, P4, R5, R158, RZ ;  /* 0x0000009e05087210 */ /* 0x004fe20007f9e0ff */
[----:B------:R-:W-:Y:S01]  /*d340*/  ULDC.64 UR4, c[0x0][0x5c8] ;  /* 0x0001720000047ab9 */ /* 0x000fe20000000a00 */
[----:B------:R-:W-:-:S03]  /*d350*/  IMAD R7, R157, 0xc0, RZ ;  /* 0x000000c09d077824 */ /* 0x000fc600078e02ff */
[----:B------:R-:W-:Y:S02]  /*d360*/  IMAD.X R9, R6, 0x1, R161, P4 ;  /* 0x0000000106097824 */ /* 0x000fe400020e06a1 */
[----:B------:R-:W-:-:S03]  /*d370*/  IMAD.WIDE.U32 R8, R156, 0xc0, R8 ;  /* 0x000000c09c087825 */ /* 0x000fc600078e0008 */
[----:B------:R-:W-:-:S04]  /*d380*/  IADD3 R8, P4, R8, UR4, RZ ;  /* 0x0000000408087c10 */ /* 0x000fc8000ff9e0ff */
[----:B------:R-:W-:-:S05]  /*d390*/  IADD3.X R9, R7, UR5, R9, P4, !PT ;  /* 0x0000000507097c10 */ /* 0x000fca000a7fe409 */
[----:B------:R3:W-:Y:S04]  /*d3a0*/  STG.E.U8 desc[UR12][R8.64], R13 ;  /* 0x0000000d08007986 */ /* 0x0007e8000c10110c */
.L_x_58:
[----:B------:R-:W-:Y:S05]  /*d3b0*/  BSYNC B0 ;  /* 0x0000000000007941 */ /* 0x000fea0003800000 */
.L_x_57:
[----:B------:R-:W-:Y:S01]  /*d3c0*/  ISETP.LT.OR P6, PT, R3, 0x2, !P0 ;  /* 0x000000020300780c */ /* 0x000fe200047c1670 */
[----:B------:R-:W-:Y:S01]  /*d3d0*/  FMUL R27, R27, R2 ;  /* 0x000000021b1b7220 */ /* 0x000fe20000400000 */
[----:B--23--:R-:W-:Y:S01]  /*d3e0*/  @!P3 IMAD.MOV.U32 R8, RZ, RZ, R158 ;  /* 0x000000ffff08b224 */ /* 0x00cfe200078e009e */
[----:B------:R-:W-:Y:S01]  /*d3f0*/  BSSY B0, `(.L_x_59) ;  /* 0x000000f000007945 */ /* 0x000fe20003800000 */
[----:B------:R-:W-:Y:S01]  /*d400*/  @!P3 IMAD.MOV.U32 R9, RZ, RZ, R161 ;  /* 0x000000ffff09b224 */ /* 0x000fe200078e00a1 */
[C---:B------:R-:W-:Y:S02]  /*d410*/  ISETP.LT.OR P5, PT, R3.reuse, 0x11, !P1 ;  /* 0x000000110300780c */ /* 0x040fe40004fa1670 */
[----:B------:R-:W-:Y:S01]  /*d420*/  ISETP.LT.OR P4, PT, R3, 0x12, !P1 ;  /* 0x000000120300780c */ /* 0x000fe20004f81670 */
[----:B------:R-:W-:Y:S01]  /*d430*/  @!P3 IMAD.WIDE.U32 R10, R156, 0xc0, R8 ;  /* 0x000000c09c0ab825 */ /* 0x000fe200078e0008 */
[----:B------:R-:W-:-:S04]  /*d440*/  F2FP.SATFINITE.E4M3.F32.PACK_AB_MERGE_C R27, RZ, R27, RZ ;  /* 0x0000001bff1b723e */ /* 0x000fc800048070ff */
[----:B------:R-:W-:Y:S07]  /*d450*/  @P6 BRA `(.L_x_60) ;  /* 0x0000000000206947 */ /* 0x000fee0003800000 */
[----:B------:R-:W-:Y:S01]  /*d460*/  IADD3 R8, P6, R5, R158, RZ ;  /* 0x0000009e05087210 */ /* 0x000fe20007fde0ff */
[----:B------:R-:W-:Y:S01]  /*d470*/  ULDC.64 UR4, c[0x0][0x5c8] ;  /* 0x0001720000047ab9 */ /* 0x000fe20000000a00 */
[----:B------:R-:W-:-:S03]  /*d480*/  IMAD R7, R157, 0xc0, RZ ;  /* 0x000000c09d077824 */ /* 0x000fc600078e02ff */
[----:B------:R-:W-:Y:S02]  /*d490*/  IMAD.X R9, R6, 0x1, R161, P6 ;  /* 0x0000000106097824 */ /* 0x000fe400030e06a1 */
[----:B------:R-:W-:-:S03]  /*d4a0*/  IMAD.WIDE.U32 R8, R156, 0xc0, R8 ;  /* 0x000000c09c087825 */ /* 0x000fc600078e0008 */
[----:B------:R-:W-:-:S04]  /*d4b0*/  IADD3 R8, P6, R8, UR4, RZ ;  /* 0x0000000408087c10 */ /* 0x000fc8000ffde0ff */
[----:B------:R-:W-:-:S05]  /*d4c0*/  IADD3.X R9, R7, UR5, R9, P6, !PT ;  /* 0x0000000507097c10 */ /* 0x000fca000b7fe409 */
[----:B------:R2:W-:Y:S04]  /*d4d0*/  STG.E.U8 desc[UR12][R8.64+0x1], R27 ;  /* 0x0000011b08007986 */ /* 0x0005e8000c10110c */
.L_x_60:
[----:B------:R-:W-:Y:S05]  /*d4e0*/  BSYNC B0 ;  /* 0x0000000000007941 */ /* 0x000fea0003800000 */
.L_x_59:
[----:B------:R-:W-:Y:S01]  /*d4f0*/  @!P2 IMAD.MOV.U32 R12, RZ, RZ, R158 ;  /* 0x000000ffff0ca224 */ /* 0x000fe200078e009e */
[----:B-12---:R-:W-:Y:S01]  /*d500*/  @!P3 IADD3 R8, P6, R10, R18, RZ ;  /* 0x000000120a08b210 */ /* 0x006fe20007fde0ff */
[----:B------:R-:W-:Y:S02]  /*d510*/  @!P2 IMAD.MOV.U32 R13, RZ, RZ, R161 ;  /* 0x000000ffff0da224 */ /* 0x000fe400078e00a1 */
[-C--:B------:R-:W-:Y:S01]  /*d520*/  FMUL R28, R28, R2.reuse ;  /* 0x000000021c1c7220 */ /* 0x080fe20000400000 */
[----:B------:R-:W-:Y:S02]  /*d530*/  @!P3 IMAD R0, R157, 0xc0, RZ ;  /* 0x000000c09d00b824 */ /* 0x000fe400078e02ff */
[----:B------:R-:W-:Y:S01]  /*d540*/  FMUL R29, R29, R2 ;  /* 0x000000021d1d7220 */ /* 0x000fe20000400000 */
[----:B------:R-:W-:Y:S01]  /*d550*/  @!P2 IMAD.WIDE.U32 R12, R156, 0xc0, R12 ;  /* 0x000000c09c0ca825 */ /* 0x000fe200078e000c */
[----:B------:R-:W1:Y:S01]  /*d560*/  @!P5 LDC.64 R14, c[0x0][0x5c8] ;  /* 0x00017200ff0edb82 */ /* 0x000e620000000a00 */
[----:B------:R-:W-:-:S02]  /*d570*/  F2FP.SATFINITE.E4M3.F32.PACK_AB_MERGE_C R7, RZ, R28, RZ ;  /* 0x0000001cff07723e */ /* 0x000fc400048070ff */
[----:B------:R-:W-:Y:S01]  /*d580*/  FMUL R30, R30, R2 ;  /* 0x000000021e1e7220 */ /* 0x000fe20000400000 */
[----:B------:R-:W-:Y:S01]  /*d590*/  @!P3 IADD3.X R9, R19, R11, R0, P6, !PT ;  /* 0x0000000b1309b210 */ /* 0x000fe200037fe400 */
[----:B------:R-:W-:Y:S01]  /*d5a0*/  @!P2 IMAD R0, R157, 0xc0, RZ ;  /* 0x000000c09d00a824 */ /* 0x000fe200078e02ff */
[----:B0-----:R-:W-:Y:S01]  /*d5b0*/  @!P2 IADD3 R10, P6, R12, R20, RZ ;  /* 0x000000140c0aa210 */ /* 0x001fe20007fde0ff */
[----:B------:R-:W-:Y:S01]  /*d5c0*/  BSSY B0, `(.L_x_61) ;  /* 0x0000011000007945 */ /* 0x000fe20003800000 */
[----:B------:R-:W-:Y:S01]  /*d5d0*/  F2FP.SATFINITE.E4M3.F32.PACK_AB_MERGE_C R29, RZ, R29, RZ ;  /* 0x0000001dff1d723e */ /* 0x000fe200048070ff */
[----:B------:R0:W-:Y:S01]  /*d5e0*/  @!P3 STG.E.U8 desc[UR12][R8.64+0x8], R7 ;  /* 0x000008070800b986 */ /* 0x0001e2000c10110c */
[----:B------:R-:W-:Y:S01]  /*d5f0*/  @!P2 IADD3.X R11, R21, R13, R0, P6, !PT ;  /* 0x0000000d150ba210 */ /* 0x000fe200037fe400 */
[----:B------:R-:W2:Y:S01]  /*d600*/  @!P4 LDC.64 R16, c[0x0][0x5c8] ;  /* 0x00017200ff10cb82 */ /* 0x000ea20000000a00 */
[----:B------:R-:W-:Y:S02]  /*d610*/  ISETP.LT.OR P3, PT, R3, 0x9, !P0 ;  /* 0x000000090300780c */ /* 0x000fe40004761670 */
[----:B------:R-:W-:Y:S01]  /*d620*/  F2FP.SATFINITE.E4M3.F32.PACK_AB_MERGE_C R13, RZ, R30, RZ ;  /* 0x0000001eff0d723e */ /* 0x000fe200048070ff */
[----:B------:R0:W-:Y:S10]  /*d630*/  @!P2 STG.E.U8 desc[UR12][R10.64+0x9], R29 ;  /* 0x0000091d0a00a986 */ /* 0x0001f4000c10110c */
[----:B------:R-:W-:Y:S05]  /*d640*/  @P3 BRA `(.L_x_62) ;  /* 0x0000000000203947 */ /* 0x000fea0003800000 */
[----:B0-----:R-:W-:Y:S01]  /*d650*/  IADD3 R8, P2, R5, R158, RZ ;  /* 0x0000009e05087210 */ /* 0x001fe20007f5e0ff */
[----:B------:R-:W-:Y:S01]  /*d660*/  ULDC.64 UR4, c[0x0][0x5c8] ;  /* 0x0001720000047ab9 */ /* 0x000fe20000000a00 */
[----:B------:R-:W-:-:S03]  /*d670*/  IMAD R7, R157, 0xc0, RZ ;  /* 0x000000c09d077824 */ /* 0x000fc600078e02ff */
[----:B------:R-:W-:Y:S02]  /*d680*/  IMAD.X R9, R6, 0x1, R161, P2 ;  /* 0x0000000106097824 */ /* 0x000fe400010e06a1 */
[----:B------:R-:W-:-:S03]  /*d690*/  IMAD.WIDE.U32 R8, R156, 0xc0, R8 ;  /* 0x000000c09c087825 */ /* 0x000fc600078e0008 */
[----:B------:R-:W-:-:S04]  /*d6a0*/  IADD3 R8, P2, R8, UR4, RZ ;  /* 0x0000000408087c10 */ /* 0x000fc8000ff5e0ff */
[----:B------:R-:W-:-:S05]  /*d6b0*/  IADD3.X R9, R7, UR5, R9, P2, !PT ;  /* 0x0000000507097c10 */ /* 0x000fca00097fe409 */
[----:B------:R3:W-:Y:S04]  /*d6c0*/  STG.E.U8 desc[UR12][R8.64+0x8], R13 ;  /* 0x0000080d08007986 */ /* 0x0007e8000c10110c */
.L_x_62:
[----:B------:R-:W-:Y:S05]  /*d6d0*/  BSYNC B0 ;  /* 0x0000000000007941 */ /* 0x000fea0003800000 */
.L_x_61:
[----:B------:R-:W-:Y:S01]  /*d6e0*/  ISETP.LT.OR P6, PT, R3, 0xa, !P0 ;  /* 0x0000000a0300780c */ /* 0x000fe200047c1670 */
[----:B------:R-:W-:Y:S01]  /*d6f0*/  FMUL R31, R31, R2 ;  /* 0x000000021f1f7220 */ /* 0x000fe20000400000 */
[----:B0--3--:R-:W-:Y:S01]  /*d700*/  @!P5 IMAD.MOV.U32 R8, RZ, RZ, R158 ;  /* 0x000000ffff08d224 */ /* 0x009fe200078e009e */
        /* <DEDUP_REMOVED lines=15> */
.L_x_64:
[----:B------:R-:W-:Y:S05]  /*d800*/  BSYNC B0 ;  /* 0x0000000000007941 */ /* 0x000fea0003800000 */
.L_x_63:
[----:B------:R-:W-:Y:S01]  /*d810*/  @!P4 IMAD.MOV.U32 R12, RZ, RZ, R158 ;  /* 0x000000ffff0cc224 */ /* 0x000fe200078e009e */
[----:B01----:R-:W-:Y:S01]  /*d820*/  @!P5 IADD3 R8, P6, R10, R14, RZ ;  /* 0x0000000e0a08d210 */ /* 0x003fe20007fde0ff */
[----:B------:R-:W-:Y:S02]  /*d830*/  @!P4 IMAD.MOV.U32 R13, RZ, RZ, R161 ;  /* 0x000000ffff0dc224 */ /* 0x000fe400078e00a1 */
[-C--:B------:R-:W-:Y:S01]  /*d840*/  FMUL R32, R32, R2.reuse ;  /* 0x0000000220207220 */ /* 0x080fe20000400000 */
[----:B------:R-:W-:Y:S02]  /*d850*/  @!P5 IMAD R0, R157, 0xc0, RZ ;  /* 0x000000c09d00d824 */ /* 0x000fe400078e02ff */
[----:B------:R-:W-:Y:S01]  /*d860*/  FMUL R33, R33, R2 ;  /* 0x0000000221217220 */ /* 0x000fe20000400000 */
[----:B------:R-:W-:Y:S01]  /*d870*/  @!P4 IMAD.WIDE.U32 R12, R156, 0xc0, R12 ;  /* 0x000000c09c0cc825 */ /* 0x000fe200078e000c */
[----:B------:R-:W0:Y:S01]  /*d880*/  @!P3 LDC.64 R18, c[0x0][0x5c8] ;  /* 0x00017200ff12bb82 */ /* 0x000e220000000a00 */
[----:B------:R-:W-:-:S02]  /*d890*/  F2FP.SATFINITE.E4M3.F32.PACK_AB_MERGE_C R7, RZ, R32, RZ ;  /* 0x00000020ff07723e */ /* 0x000fc400048070ff */
[----:B------:R-:W-:Y:S01]  /*d8a0*/  FMUL R34, R34, R2 ;  /* 0x0000000222227220 */ /* 0x000fe20000400000 */
[----:B------:R-:W-:Y:S01]  /*d8b0*/  @!P5 IADD3.X R9, R15, R11, R0, P6, !PT ;  /* 0x0000000b0f09d210 */ /* 0x000fe200037fe400 */
[----:B------:R-:W-:Y:S01]  /*d8c0*/  @!P4 IMAD R0, R157, 0xc0, RZ ;  /* 0x000000c09d00c824 */ /* 0x000fe200078e02ff */
[----:B--2---:R-:W-:Y:S01]  /*d8d0*/  @!P4 IADD3 R10, P6, R12, R16, RZ ;  /* 0x000000100c0ac210 */ /* 0x004fe20007fde0ff */
        /* <DEDUP_REMOVED lines=9> */
[----:B-1----:R-:W-:Y:S01]  /*d970*/  IADD3 R8, P4, R5, R158, RZ ;  /* 0x0000009e05087210 */ /* 0x002fe20007f9e0ff */
[----:B------:R-:W-:Y:S01]  /*d980*/  ULDC.64 UR4, c[0x0][0x5c8] ;  /* 0x0001720000047ab9 */ /* 0x000fe20000000a00 */
[----:B------:R-:W-:-:S03]  /*d990*/  IMAD R7, R157, 0xc0, RZ ;  /* 0x000000c09d077824 */ /* 0x000fc600078e02ff */
[----:B------:R-:W-:Y:S02]  /*d9a0*/  IMAD.X R9, R6, 0x1, R161, P4 ;  /* 0x0000000106097824 */ /* 0x000fe400020e06a1 */
[----:B------:R-:W-:-:S03]  /*d9b0*/  IMAD.WIDE.U32 R8, R156, 0xc0, R8 ;  /* 0x000000c09c087825 */ /* 0x000fc600078e0008 */
[----:B------:R-:W-:-:S04]  /*d9c0*/  IADD3 R8, P4, R8, UR4, RZ ;  /* 0x0000000408087c10 */ /* 0x000fc8000ff9e0ff */
[----:B------:R-:W-:-:S05]  /*d9d0*/  IADD3.X R9, R7, UR5, R9, P4, !PT ;  /* 0x0000000507097c10 */ /* 0x000fca000a7fe409 */
[----:B------:R3:W-:Y:S04]  /*d9e0*/  STG.E.U8 desc[UR12][R8.64+0x10], R13 ;  /* 0x0000100d08007986 */ /* 0x0007e8000c10110c */
.L_x_66:
[----:B------:R-:W-:Y:S05]  /*d9f0*/  BSYNC B0 ;  /* 0x0000000000007941 */ /* 0x000fea0003800000 */
.L_x_65:
[----:B------:R-:W-:Y:S01]  /*da00*/  ISETP.LT.OR P6, PT, R3, 0x12, !P0 ;  /* 0x000000120300780c */ /* 0x000fe200047c1670 */
[----:B------:R-:W-:Y:S01]  /*da10*/  FMUL R35, R35, R2 ;  /* 0x0000000223237220 */ /* 0x000fe20000400000 */
[----:B-1-3--:R-:W-:Y:S01]  /*da20*/  @!P3 IMAD.MOV.U32 R8, RZ, RZ, R158 ;  /* 0x000000ffff08b224 */ /* 0x00afe200078e009e */
        /* <DEDUP_REMOVED lines=15> */
.L_x_68:
[----:B------:R-:W-:Y:S05]  /*db20*/  BSYNC B0 ;  /* 0x0000000000007941 */ /* 0x000fea0003800000 */
.L_x_67:
        /* <DEDUP_REMOVED lines=30> */
.L_x_70:
[----:B------:R-:W-:Y:S05]  /*dd10*/  BSYNC B0 ;  /* 0x0000000000007941 */ /* 0x000fea0003800000 */
.L_x_69:
        /* <DEDUP_REMOVED lines=18> */
.L_x_72:
[----:B------:R-:W-:Y:S05]  /*de40*/  BSYNC B0 ;  /* 0x0000000000007941 */ /* 0x000fea0003800000 */
.L_x_71:
[----:B------:R-:W-:Y:S01]  /*de50*/  @!P5 IMAD R0, R157, 0xc0, RZ ;  /* 0x000000c09d00d824 */ /* 0x000fe200078e02ff */
[----:B01----:R-:W-:Y:S01]  /*de60*/  @!P5 IADD3 R8, P6, R10, R14, RZ ;  /* 0x0000000e0a08d210 */ /* 0x003fe20007fde0ff */
[----:B------:R-:W-:Y:S02]  /*de70*/  @!P4 IMAD.MOV.U32 R10, RZ, RZ, R158 ;  /* 0x000000ffff0ac224 */ /* 0x000fe400078e009e */
[-C--:B------:R-:W-:Y:S01]  /*de80*/  FMUL R40, R40, R2.reuse ;  /* 0x0000000228287220 */ /* 0x080fe20000400000 */
[----:B------:R-:W-:Y:S01]  /*de90*/  FMUL R41, R41, R2 ;  /* 0x0000000229297220 */ /* 0x000fe20000400000 */
[----:B------:R-:W-:Y:S01]  /*dea0*/  @!P5 IADD3.X R9, R15, R11, R0, P6, !PT ;  /* 0x0000000b0f09d210 */ /* 0x000fe200037fe400 */
[----:B------:R-:W-:Y:S01]  /*deb0*/  @!P4 IMAD.MOV.U32 R11, RZ, RZ, R161 ;  /* 0x000000ffff0bc224 */ /* 0x000fe200078e00a1 */
[----:B------:R-:W0:Y:S01]  /*dec0*/  @!P3 LDC.64 R18, c[0x0][0x5c8] ;  /* 0x00017200ff12bb82 */ /* 0x000e220000000a00 */
[----:B------:R-:W-:Y:S01]  /*ded0*/  @!P4 IMAD R0, R157, 0xc0, RZ ;  /* 0x000000c09d00c824 */ /* 0x000fe200078e02ff */
[----:B------:R-:W-:Y:S01]  /*dee0*/  F2FP.SATFINITE.E4M3.F32.PACK_AB_MERGE_C R7, RZ, R40, RZ ;  /* 0x00000028ff07723e */ /* 0x000fe200048070ff */
[----:B------:R-:W-:Y:S01]  /*def0*/  @!P4 IMAD.WIDE.U32 R10, R156, 0xc0, R10 ;  /* 0x000000c09c0ac825 */ /* 0x000fe200078e000a */
[----:B------:R-:W-:-:S03]  /*df00*/  F2FP.SATFINITE.E4M3.F32.PACK_AB_MERGE_C R41, RZ, R41, RZ ;  /* 0x00000029ff29723e */ /* 0x000fc600048070ff */
[----:B------:R-:W-:Y:S01]  /*df10*/  FMUL R42, R42, R2 ;  /* 0x000000022a2a7220 */ /* 0x000fe20000400000 */
[----:B------:R-:W-:Y:S01]  /*df20*/  BSSY B0, `(.L_x_73) ;  /* 0x0000014000007945 */ /* 0x000fe20003800000 */
[----:B------:R1:W-:Y:S01]  /*df30*/  @!P5 STG.E.U8 desc[UR12][R8.64+0x20], R7 ;  /* 0x000020070800d986 */ /* 0x0003e2000c10110c */
[----:B--2---:R-:W-:Y:S01]  /*df40*/  @!P4 IADD3 R10, P6, R10, R16, RZ ;  /* 0x000000100a0ac210 */ /* 0x004fe20007fde0ff */
[----:B------:R-:W2:Y:S01]  /*df50*/  @!P2 LDC.64 R20, c[0x0][0x5c8] ;  /* 0x00017200ff14ab82 */ /* 0x000ea20000000a00 */
[----:B------:R-:W-:Y:S02]  /*df60*/  ISETP.LT.OR P5, PT, R3, 0x21, !P0 ;  /* 0x000000210300780c */ /* 0x000fe400047a1670 */
[----:B------:R-:W-:Y:S02]  /*df70*/  @!P4 IADD3.X R11, R17, R11, R0, P6, !PT ;  /* 0x0000000b110bc210 */ /* 0x000fe400037fe400 */
[----:B------:R-:W-:-:S03]  /*df80*/  F2FP.SATFINITE.E4M3.F32.PACK_AB_MERGE_C R15, RZ, R42, RZ ;  /* 0x0000002aff0f723e */ /* 0x000fc600048070ff */
[----:B------:R3:W-:Y:S01]  /*df90*/  @!P4 STG.E.U8 desc[UR12][R10.64+0x21], R41 ;  /* 0x000021290a00c986 */ /* 0x0007e2000c10110c */
[----:B-1----:R-:W-:Y:S02]  /*dfa0*/  @!P3 IMAD.MOV.U32 R8, RZ, RZ, R158 ;  /* 0x000000ffff08b224 */ /* 0x002fe400078e009e */
[----:B------:R-:W-:Y:S02]  /*dfb0*/  @!P3 IMAD.MOV.U32 R9, RZ, RZ, R161 ;  /* 0x000000ffff09b224 */ /* 0x000fe400078e00a1 */
[----:B------:R-:W-:Y:S01]  /*dfc0*/  @!P3 IMAD.WIDE.U32 R12, R156, 0xc0, R8 ;  /* 0x000000c09c0cb825 */ /* 0x000fe200078e0008 */
[----:B------:R-:W-:Y:S06]  /*dfd0*/  @P5 BRA `(.L_x_74) ;  /* 0x0000000000205947 */ /* 0x000fec0003800000 */
        /* <DEDUP_REMOVED lines=8> */
.L_x_74:
[----:B------:R-:W-:Y:S05]  /*e060*/  BSYNC B0 ;  /* 0x0000000000007941 */ /* 0x000fea0003800000 */
.L_x_73:
[----:B------:R-:W-:Y:S01]  /*e070*/  ISETP.LT.OR P5, PT, R3, 0x22, !P0 ;  /* 0x000000220300780c */ /* 0x000fe200047a1670 */
[-C--:B------:R-:W-:Y:S01]  /*e080*/  FMUL R43, R43, R2.reuse ;  /* 0x000000022b2b7220 */ /* 0x080fe20000400000 */
[----:B------:R-:W-:Y:S01]  /*e090*/  BSSY B0, `(.L_x_75) ;  /* 0x000000f000007945 */ /* 0x000fe20003800000 */
[----:B------:R-:W-:Y:S01]  /*e0a0*/  ISETP.LT.OR P6, PT, R3, 0x31, !P1 ;  /* 0x000000310300780c */ /* 0x000fe20004fc1670 */
[----:B------:R-:W-:Y:S01]  /*e0b0*/  FMUL R44, R44, R2 ;  /* 0x000000022c2c7220 */ /* 0x000fe20000400000 */
[----:B0--3--:R-:W-:Y:S01]  /*e0c0*/  @!P3 IADD3 R10, P4, R12, R18, RZ ;  /* 0x000000120c0ab210 */ /* 0x009fe20007f9e0ff */
[----:B------:R-:W-:Y:S01]  /*e0d0*/  @!P3 IMAD R0, R157, 0xc0, RZ ;  /* 0x000000c09d00b824 */ /* 0x000fe200078e02ff */
[----:B------:R-:W-:-:S06]  /*e0e0*/  F2FP.SATFINITE.E4M3.F32.PACK_AB_MERGE_C R43, RZ, R43, RZ ;  /* 0x0000002bff2b723e */ /* 0x000fcc00048070ff */
        /* <DEDUP_REMOVED lines=9> */
.L_x_76:
[----:B------:R-:W-:Y:S05]  /*e180*/  BSYNC B0 ;  /* 0x0000000000007941 */ /* 0x000fea0003800000 */
.L_x_75:
[----:B------:R-:W-:Y:S01]  /*e190*/  @!P3 IADD3.X R11, R19, R13, R0, P4, !PT ;  /* 0x0000000d130bb210 */ /* 0x000fe200027fe400 */
[----:B01----:R-:W-:Y:S01]  /*e1a0*/  @!P2 IMAD.MOV.U32 R8, RZ, RZ, R158 ;  /* 0x000000ffff08a224 */ /* 0x003fe200078e009e */
[C---:B------:R-:W-:Y:S01]  /*e1b0*/  ISETP.LT.OR P5, PT, R3.reuse, 0x32, !P1 ;  /* 0x000000320300780c */ /* 0x040fe20004fa1670 */
[----:B------:R-:W-:Y:S01]  /*e1c0*/  @!P2 IMAD.MOV.U32 R9, RZ, RZ, R161 ;  /* 0x000000ffff09a224 */ /* 0x000fe200078e00a1 */
[C---:B------:R-:W-:Y:S01]  /*e1d0*/  ISETP.LT.OR P4, PT, R3.reuse, 0x39, !P1 ;  /* 0x000000390300780c */ /* 0x040fe20004f81670 */
[----:B------:R-:W0:Y:S01]  /*e1e0*/  @!P6 LDC.64 R12, c[0x0][0x5c8] ;  /* 0x00017200ff0ceb82 */ /* 0x000e220000000a00 */
[----:B------:R-:W-:Y:S01]  /*e1f0*/  ISETP.LT.OR P1, PT, R3, 0x3a, !P1 ;  /* 0x0000003a0300780c */ /* 0x000fe20004f21670 */
[----:B------:R-:W-:Y:S01]  /*e200*/  @!P2 IMAD.WIDE.U32 R8, R156, 0xc0, R8 ;  /* 0x000000c09c08a825 */ /* 0x000fe200078e0008 */
[----:B------:R-:W-:-:S03]  /*e210*/  F2FP.SATFINITE.E4M3.F32.PACK_AB_MERGE_C R7, RZ, R44, RZ ;  /* 0x0000002cff07723e */ /* 0x000fc600048070ff */
[-C--:B------:R-:W-:Y:S01]  /*e220*/  FMUL R45, R45, R2.reuse ;  /* 0x000000022d2d7220 */ /* 0x080fe20000400000 */
[----:B------:R-:W-:Y:S01]  /*e230*/  FMUL R46, R46, R2 ;  /* 0x000000022e2e7220 */ /* 0x000fe20000400000 */
[----:B------:R-:W-:Y:S01]  /*e240*/  @!P2 IMAD R0, R157, 0xc0, RZ ;  /* 0x000000c09d00a824 */ /* 0x000fe200078e02ff */
[----:B------:R-:W-:Y:S01]  /*e250*/  BSSY B0, `(.L_x_77) ;  /* 0x000001c000007945 */ /* 0x000fe20003800000 */
[----:B------:R1:W-:Y:S01]  /*e260*/  @!P3 STG.E.U8 desc[UR12][R10.64+0x28], R7 ;  /* 0x000028070a00b986 */ /* 0x0003e2000c10110c */
[----:B--2---:R-:W-:Y:S01]  /*e270*/  @!P2 IADD3 R8, P3, R8, R20, RZ ;  /* 0x000000140808a210 */ /* 0x004fe20007f7e0ff */
[----:B------:R-:W2:Y:S01]  /*e280*/  @!P5 LDC.64 R18, c[0x0][0x5c8] ;  /* 0x00017200ff12db82 */ /* 0x000ea20000000a00 */
[----:B------:R-:W-:Y:S02]  /*e290*/  F2FP.SATFINITE.E4M3.F32.PACK_AB_MERGE_C R45, RZ, R45, RZ ;  /* 0x0000002dff2d723e */ /* 0x000fe400048070ff */
[----:B------:R-:W-:Y:S01]  /*e2a0*/  @!P2 IADD3.X R9, R21, R9, R0, P3, !PT ;  /* 0x000000091509a210 */ /* 0x000fe20001ffe400 */
[----:B------:R-:W-:Y:S01]  /*e2b0*/  @!P6 IMAD R0, R157, 0xc0, RZ ;  /* 0x000000c09d00e824 */ /* 0x000fe200078e02ff */
[----:B------:R-:W-:-:S03]  /*e2c0*/  ISETP.LT.OR P3, PT, R3, 0x29, !P0 ;  /* 0x000000290300780c */ /* 0x000fc60004761670 */
[----:B------:R-:W3:Y:S01]  /*e2d0*/  @!P4 LDC.64 R22, c[0x0][0x5c8] ;  /* 0x00017200ff16cb82 */ /* 0x000ee20000000a00 */
[----:B------:R4:W-:Y:S01]  /*e2e0*/  @!P2 STG.E.U8 desc[UR12][R8.64+0x29], R45 ;  /* 0x0000292d0800a986 */ /* 0x0009e2000c10110c */
[----:B-1----:R-:W-:Y:S01]  /*e2f0*/  @!P6 IMAD.MOV.U32 R10, RZ, RZ, R158 ;  /* 0x000000ffff0ae224 */ /* 0x002fe200078e009e */
[----:B------:R-:W-:Y:S01]  /*e300*/  F2FP.SATFINITE.E4M3.F32.PACK_AB_MERGE_C R7, RZ, R46, RZ ;  /* 0x0000002eff07723e */ /* 0x000fe200048070ff */
[----:B------:R-:W-:-:S04]  /*e310*/  @!P6 IMAD.MOV.U32 R11, RZ, RZ, R161 ;  /* 0x000000ffff0be224 */ /* 0x000fc800078e00a1 */
[----:B------:R-:W1:Y:S01]  /*e320*/  @!P1 LDC.64 R24, c[0x0][0x5c8] ;  /* 0x00017200ff189b82 */ /* 0x000e620000000a00 */
[----:B------:R-:W-:-:S04]  /*e330*/  @!P6 IMAD.WIDE.U32 R10, R156, 0xc0, R10 ;  /* 0x000000c09c0ae825 */ /* 0x000fc800078e000a */
[----:B----4-:R-:W-:Y:S01]  /*e340*/  @!P5 IMAD.MOV.U32 R8, RZ, RZ, R158 ;  /* 0x000000ffff08d224 */ /* 0x010fe200078e009e */
[----:B0-----:R-:W-:Y:S01]  /*e350*/  @!P6 IADD3 R12, P2, R10, R12, RZ ;  /* 0x0000000c0a0ce210 */ /* 0x001fe20007f5e0ff */
[----:B------:R-:W-:Y:S02]  /*e360*/  @!P5 IMAD.MOV.U32 R9, RZ, RZ, R161 ;  /* 0x000000ffff09d224 */ /* 0x000fe400078e00a1 */
[----:B------:R-:W-:Y:S01]  /*e370*/  @!P5 IMAD.WIDE.U32 R14, R156, 0xc0, R8 ;  /* 0x000000c09c0ed825 */ /* 0x000fe200078e0008 */
[----:B------:R-:W-:Y:S09]  /*e380*/  @P3 BRA `(.L_x_78) ;  /* 0x0000000000203947 */ /* 0x000ff20003800000 */
        /* <DEDUP_REMOVED lines=8> */
.L_x_78:
[----:B------:R-:W-:Y:S05]  /*e410*/  BSYNC B0 ;  /* 0x0000000000007941 */ /* 0x000fea0003800000 */
.L_x_77:
[----:B------:R-:W-:Y:S01]  /*e420*/  ISETP.LT.OR P3, PT, R3, 0x2a, !P0 ;  /* 0x0000002a0300780c */ /* 0x000fe20004761670 */
[-C--:B------:R-:W-:Y:S01]  /*e430*/  FMUL R48, R48, R2.reuse ;  /* 0x0000000230307220 */ /* 0x080fe20000400000 */
[-C--:B------:R-:W-:Y:S01]  /*e440*/  FMUL R47, R47, R2.reuse ;  /* 0x000000022f2f7220 */ /* 0x080fe20000400000 */
[----:B------:R-:W-:Y:S01]  /*e450*/  BSSY B0, `(.L_x_79) ;  /* 0x0000010000007945 */ /* 0x000fe20003800000 */
[----:B------:R-:W-:Y:S01]  /*e460*/  @!P6 IADD3.X R13, R13, R11, R0, P2, !PT ;  /* 0x0000000b0d0de210 */ /* 0x000fe200017fe400 */
[----:B------:R-:W-:Y:S01]  /*e470*/  FMUL R49, R49, R2 ;  /* 0x0000000231317220 */ /* 0x000fe20000400000 */
[----:B--2---:R-:W-:Y:S01]  /*e480*/  @!P5 IADD3 R10, P2, R14, R18, RZ ;  /* 0x000000120e0ad210 */ /* 0x004fe20007f5e0ff */
[----:B------:R-:W-:Y:S01]  /*e490*/  @!P5 IMAD R0, R157, 0xc0, RZ ;  /* 0x000000c09d00d824 */ /* 0x000fe200078e02ff */
[----:B0-----:R-:W-:Y:S02]  /*e4a0*/  F2FP.SATFINITE.E4M3.F32.PACK_AB_MERGE_C R7, RZ, R48, RZ ;  /* 0x00000030ff07723e */ /* 0x001fe400048070ff */
[----:B------:R-:W-:-:S03]  /*e4b0*/  F2FP.SATFINITE.E4M3.F32.PACK_AB_MERGE_C R47, RZ, R47, RZ ;  /* 0x0000002fff2f723e */ /* 0x000fc600048070ff */
        /* <DEDUP_REMOVED lines=9> */
.L_x_80:
[----:B------:R-:W-:Y:S05]  /*e550*/  BSYNC B0 ;  /* 0x0000000000007941 */ /* 0x000fea0003800000 */
.L_x_79:
[----:B------:R2:W-:Y:S01]  /*e560*/  @!P6 STG.E.U8 desc[UR12][R12.64+0x30], R7 ;  /* 0x000030070c00e986 */ /* 0x0005e2000c10110c */
[----:B------:R-:W-:Y:S01]  /*e570*/  ISETP.LT.OR P6, PT, R3, 0x31, !P0 ;  /* 0x000000310300780c */ /* 0x000fe200047c1670 */
[----:B------:R-:W-:Y:S01]  /*e580*/  FMUL R50, R50, R2 ;  /* 0x0000000232327220 */ /* 0x000fe20000400000 */
[----:B------:R-:W-:Y:S01]  /*e590*/  @!P5 IADD3.X R11, R19, R15, R0, P2, !PT ;  /* 0x0000000f130bd210 */ /* 0x000fe200017fe400 */
[----:B0-----:R-:W-:Y:S01]  /*e5a0*/  @!P4 IMAD.MOV.U32 R8, RZ, RZ, R158 ;  /* 0x000000ffff08c224 */ /* 0x001fe200078e009e */
[----:B------:R-:W-:Y:S01]  /*e5b0*/  F2FP.SATFINITE.E4M3.F32.PACK_AB_MERGE_C R49, RZ, R49, RZ ;  /* 0x00000031ff31723e */ /* 0x000fe200048070ff */
[----:B------:R-:W-:Y:S01]  /*e5c0*/  @!P4 IMAD.MOV.U32 R9, RZ, RZ, R161 ;  /* 0x000000ffff09c224 */ /* 0x000fe200078e00a1 */
[----:B------:R-:W-:Y:S01]  /*e5d0*/  BSSY B0, `(.L_x_81) ;  /* 0x0000013000007945 */ /* 0x000fe20003800000 */
[C---:B------:R-:W-:Y:S02]  /*e5e0*/  ISETP.LT.OR P3, PT, R3.reuse, 0x32, !P0 ;  /* 0x000000320300780c */ /* 0x040fe40004761670 */
[----:B------:R0:W-:Y:S01]  /*e5f0*/  @!P5 STG.E.U8 desc[UR12][R10.64+0x31], R49 ;  /* 0x000031310a00d986 */ /* 0x0001e2000c10110c */
[C---:B------:R-:W-:Y:S01]  /*e600*/  ISETP.LT.OR P2, PT, R3.reuse, 0x39, !P0 ;  /* 0x000000390300780c */ /* 0x040fe20004741670 */
[----:B--2---:R-:W-:Y:S01]  /*e610*/  @!P4 IMAD.WIDE.U32 R12, R156, 0xc0, R8 ;  /* 0x000000c09c0cc825 */ /* 0x004fe200078e0008 */
[----:B------:R-:W-:-:S02]  /*e620*/  ISETP.LT.OR P0, PT, R3, 0x3a, !P0 ;  /* 0x0000003a0300780c */ /* 0x000fc40004701670 */
[----:B------:R-:W-:Y:S01]  /*e630*/  F2FP.SATFINITE.E4M3.F32.PACK_AB_MERGE_C R3, RZ, R50, RZ ;  /* 0x00000032ff03723e */ /* 0x000fe200048070ff */
[----:B0-----:R-:W-:Y:S02]  /*e640*/  @!P1 IMAD.MOV.U32 R10, RZ, RZ, R158 ;  /* 0x000000ffff0a9224 */ /* 0x001fe400078e009e */
        /* <DEDUP_REMOVED lines=11> */
.L_x_82:
[----:B------:R-:W-:Y:S05]  /*e700*/  BSYNC B0 ;  /* 0x0000000000007941 */ /* 0x000fea0003800000 */
.L_x_81:
[----:B------:R-:W-:Y:S01]  /*e710*/  FMUL R51, R51, R2 ;  /* 0x0000000233337220 */ /* 0x000fe20000400000 */
[----:B------:R-:W-:Y:S01]  /*e720*/  BSSY B0, `(.L_x_83) ;  /* 0x0000011000007945 */ /* 0x000fe20003800000 */
[----:B---3--:R-:W-:Y:S01]  /*e730*/  @!P4 IADD3 R10, P5, R12, R22, RZ ;  /* 0x000000160c0ac210 */ /* 0x008fe20007fbe0ff */
[----:B------:R-:W-:Y:S01]  /*e740*/  FMUL R52, R52, R2 ;  /* 0x0000000234347220 */ /* 0x000fe20000400000 */
[----:B-1----:R-:W-:Y:S01]  /*e750*/  @!P1 IADD3 R16, P6, R14, R24, RZ ;  /* 0x000000180e109210 */ /* 0x002fe20007fde0ff */
[----:B------:R-:W-:Y:S01]  /*e760*/  FMUL R53, R53, R2 ;  /* 0x0000000235357220 */ /* 0x000fe20000400000 */
[C---:B------:R-:W-:Y:S01]  /*e770*/  @!P4 IMAD R0, R157.reuse, 0xc0, RZ ;  /* 0x000000c09d00c824 */ /* 0x040fe200078e02ff */
[----:B------:R-:W-:Y:S01]  /*e780*/  F2FP.SATFINITE.E4M3.F32.PACK_AB_MERGE_C R51, RZ, R51, RZ ;  /* 0x00000033ff33723e */ /* 0x000fe200048070ff */
[----:B------:R-:W-:Y:S01]  /*e790*/  @!P1 IMAD R4, R157, 0xc0, RZ ;  /* 0x000000c09d049824 */ /* 0x000fe200078e02ff */
[----:B------:R-:W-:Y:S08]  /*e7a0*/  @P3 BRA `(.L_x_84) ;  /* 0x0000000000203947 */ /* 0x000ff00003800000 */
        /* <DEDUP_REMOVED lines=8> */
.L_x_84:
[----:B------:R-:W-:Y:S05]  /*e830*/  BSYNC B0 ;  /* 0x0000000000007941 */ /* 0x000fea0003800000 */
.L_x_83:
[----:B------:R-:W-:Y:S01]  /*e840*/  @!P4 IADD3.X R11, R23, R13, R0, P5, !PT ;  /* 0x0000000d170bc210 */ /* 0x000fe20002ffe400 */
[----:B------:R-:W-:Y:S01]  /*e850*/  FMUL R54, R54, R2 ;  /* 0x0000000236367220 */ /* 0x000fe20000400000 */
[----:B0-----:R-:W-:Y:S01]  /*e860*/  F2FP.SATFINITE.E4M3.F32.PACK_AB_MERGE_C R3, RZ, R52, RZ ;  /* 0x00000034ff03723e */ /* 0x001fe200048070ff */
[----:B------:R-:W-:Y:S01]  /*e870*/  BSSY B0, `(.L_x_85) ;  /* 0x000000f000007945 */ /* 0x000fe20003800000 */
[----:B------:R-:W-:Y:S02]  /*e880*/  @!P1 IADD3.X R17, R25, R15, R4, P6, !PT ;  /* 0x0000000f19119210 */ /* 0x000fe400037fe404 */
[----:B------:R-:W-:Y:S01]  /*e890*/  F2FP.SATFINITE.E4M3.F32.PACK_AB_MERGE_C R53, RZ, R53, RZ ;  /* 0x00000035ff35723e */ /* 0x000fe200048070ff */
[----:B------:R0:W-:Y:S01]  /*e8a0*/  @!P4 STG.E.U8 desc[UR12][R10.64+0x38], R3 ;  /* 0x000038030a00c986 */ /* 0x0001e2000c10110c */
[----:B------:R-:W-:-:S03]  /*e8b0*/  F2FP.SATFINITE.E4M3.F32.PACK_AB_MERGE_C R7, RZ, R54, RZ ;  /* 0x00000036ff07723e */ /* 0x000fc600048070ff */
[----:B------:R0:W-:Y:S01]  /*e8c0*/  @!P1 STG.E.U8 desc[UR12][R16.64+0x39], R53 ;  /* 0x0000393510009986 */ /* 0x0001e2000c10110c */
[----:B------:R-:W-:Y:S05]  /*e8d0*/  @P2 BRA `(.L_x_86) ;  /* 0x0000000000202947 */ /* 0x000fea0003800000 */
[----:B-1----:R-:W-:Y:S01]  /*e8e0*/  IADD3 R8, P1, R5, R158, RZ ;  /* 0x0000009e05087210 */ /* 0x002fe20007f3e0ff */
[----:B------:R-:W-:Y:S01]  /*e8f0*/  ULDC.64 UR4, c[0x0][0x5c8] ;  /* 0x0001720000047ab9 */ /* 0x000fe20000000a00 */
[----:B0-----:R-:W-:-:S03]  /*e900*/  IMAD R3, R157, 0xc0, RZ ;  /* 0x000000c09d037824 */ /* 0x001fc600078e02ff */
[----:B------:R-:W-:Y:S02]  /*e910*/  IMAD.X R9, R6, 0x1, R161, P1 ;  /* 0x0000000106097824 */ /* 0x000fe400008e06a1 */
[----:B------:R-:W-:-:S03]  /*e920*/  IMAD.WIDE.U32 R8, R156, 0xc0, R8 ;  /* 0x000000c09c087825 */ /* 0x000fc600078e0008 */
[----:B------:R-:W-:-:S04]  /*e930*/  IADD3 R8, P1, R8, UR4, RZ ;  /* 0x0000000408087c10 */ /* 0x000fc8000ff3e0ff */
[----:B------:R-:W-:-:S05]  /*e940*/  IADD3.X R9, R3, UR5, R9, P1, !PT ;  /* 0x0000000503097c10 */ /* 0x000fca0008ffe409 */
[----:B------:R2:W-:Y:S04]  /*e950*/  STG.E.U8 desc[UR12][R8.64+0x38], R7 ;  /* 0x0000380708007986 */ /* 0x0005e8000c10110c */
.L_x_86:
[----:B------:R-:W-:Y:S05]  /*e960*/  BSYNC B0 ;  /* 0x0000000000007941 */ /* 0x000fea0003800000 */
.L_x_85:
[----:B------:R-:W-:Y:S05]  /*e970*/  @P0 EXIT ;  /* 0x000000000000094d */ /* 0x000fea0003800000 */
[----:B------:R-:W-:Y:S01]  /*e980*/  IADD3 R158, P0, R5, R158, RZ ;  /* 0x0000009e059e7210 */ /* 0x000fe20007f1e0ff */
[----:B------:R-:W-:Y:S01]  /*e990*/  ULDC.64 UR4, c[0x0][0x5c8] ;  /* 0x0001720000047ab9 */ /* 0x000fe20000000a00 */
[----:B------:R-:W-:Y:S01]  /*e9a0*/  FMUL R55, R55, R2 ;  /* 0x0000000237377220 */ /* 0x000fe20000400000 */
[----:B------:R-:W-:Y:S02]  /*e9b0*/  IMAD R157, R157, 0xc0, RZ ;  /* 0x000000c09d9d7824 */ /* 0x000fe400078e02ff */
[----:B------:R-:W-:Y:S02]  /*e9c0*/  IMAD.X R159, R6, 0x1, R161, P0 ;  /* 0x00000001069f7824 */ /* 0x000fe400000e06a1 */
[----:B------:R-:W-:Y:S01]  /*e9d0*/  F2FP.SATFINITE.E4M3.F32.PACK_AB_MERGE_C R55, RZ, R55, RZ ;  /* 0x00000037ff37723e */ /* 0x000fe200048070ff */
[----:B------:R-:W-:-:S03]  /*e9e0*/  IMAD.WIDE.U32 R158, R156, 0xc0, R158 ;  /* 0x000000c09c9e7825 */ /* 0x000fc600078e009e */
[----:B------:R-:W-:-:S04]  /*e9f0*/  IADD3 R2, P0, R158, UR4, RZ ;  /* 0x000000049e027c10 */ /* 0x000fc8000ff1e0ff */
[----:B0-----:R-:W-:-:S05]  /*ea00*/  IADD3.X R3, R157, UR5, R159, P0, !PT ;  /* 0x000000059d037c10 */ /* 0x001fca00087fe49f */
[----:B------:R-:W-:Y:S01]  /*ea10*/  STG.E.U8 desc[UR12][R2.64+0x39], R55 ;  /* 0x0000393702007986 */ /* 0x000fe2000c10110c */
[----:B------:R-:W-:Y:S05]  /*ea20*/  EXIT ;  /* 0x000000000000794d */ /* 0x000fea0003800000 */
.L_x_10:
[----:B------:R-:W-:-:S13]  /*ea30*/  ISETP.NE.AND P0, PT, R6, RZ, PT ;  /* 0x000000ff0600720c */ /* 0x000fda0003f05270 */
[----:B------:R-:W-:Y:S05]  /*ea40*/  @P0 EXIT ;  /* 0x000000000000094d */ /* 0x000fea0003800000 */
[----:B------:R-:W-:-:S13]  /*ea50*/  ELECT P0, URZ, PT ;  /* 0x00000000003f782f */ /* 0x000fda0003800000 */
[----:B------:R-:W-:Y:S05]  /*ea60*/  @!P0 BRA `(.L_x_87) ;  /* 0x0000000400c48947 */ /* 0x000fea0003800000 */
[----:B------:R-:W-:Y:S02]  /*ea70*/  ISETP.GE.AND P0, PT, R4, 0x1, PT ;  /* 0x000000010400780c */ /* 0x000fe40003f06270 */
[----:B-----5:R-:W-:-:S04]  /*ea80*/  SHF.R.S32.HI R0, RZ, 0x1f, R9 ;  /* 0x0000001fff007819 */ /* 0x020fc80000011409 */
[----:B------:R-:W-:-:S07]  /*ea90*/  LEA.HI R0, R0, R9, RZ, 0x7 ;  /* 0x0000000900007211 */ /* 0x000fce00078f38ff */
[----:B------:R-:W-:Y:S05]  /*eaa0*/  @!P0 BRA `(.L_x_87) ;  /* 0x0000000400b48947 */ /* 0x000fea0003800000 */
[----:B-1----:R-:W0:Y:S01]  /*eab0*/  S2R R2, SR_CTAID.X ;  /* 0x0000000000027919 */ /* 0x002e220000002500 */
[----:B------:R-:W-:Y:S01]  /*eac0*/  LOP3.LUT R0, R0, 0xffffff80, RZ, 0xc0, !PT ;  /* 0xffffff8000007812 */ /* 0x000fe200078ec0ff */
[----:B------:R-:W-:Y:S01]  /*ead0*/  ULDC UR4, c[0x0][0x384] ;  /* 0x0000e10000047ab9 */ /* 0x000fe20000000800 */
[C---:B------:R-:W-:Y:S01]  /*eae0*/  LOP3.LUT P0, RZ, R9.reuse, 0x1f, RZ, 0xc0, !PT ;  /* 0x0000001f09ff7812 */ /* 0x040fe2000780c0ff */
[----:B------:R-:W1:Y:S01]  /*eaf0*/  S2R R12, SR_CTAID.Y ;  /* 0x00000000000c7919 */ /* 0x000e620000002600 */
[----:B------:R-:W-:Y:S01]  /*eb00*/  ULDC UR5, c[0x0][0x388] ;  /* 0x0000e20000057ab9 */ /* 0x000fe20000000800 */
[----:B------:R-:W-:Y:S01]  /*eb10*/  IMAD.IADD R5, R9, 0x1, -R0 ;  /* 0x0000000109057824 */ /* 0x000fe200078e0a00 */
[----:B------:R-:W-:Y:S01]  /*eb20*/  LOP3.LUT R21, R8, 0x2, RZ, 0xfc, !PT ;  /* 0x0000000208157812 */ /* 0x000fe200078efcff */
[----:B------:R-:W-:Y:S02]  /*eb30*/  IMAD R0, R10, R11, RZ ;  /* 0x0000000b0a007224 */ /* 0x000fe400078e02ff */
[----:B------:R-:W-:Y:S01]  /*eb40*/  IMAD.MOV.U32 R6, RZ, RZ, 0x1 ;  /* 0x00000001ff067424 */ /* 0x000fe200078e00ff */
[C---:B------:R-:W-:Y:S01]  /*eb50*/  ISETP.NE.AND P1, PT, R5.reuse, RZ, PT ;  /* 0x000000ff0500720c */ /* 0x040fe20003f25270 */
[----:B------:R-:W-:Y:S01]  /*eb60*/  IMAD.MOV.U32 R10, RZ, RZ, RZ ;  /* 0x000000ffff0a7224 */ /* 0x000fe200078e00ff */
[----:B------:R-:W-:Y:S01]  /*eb70*/  ISETP.NE.OR P0, PT, R5, RZ, !P0 ;  /* 0x000000ff0500720c */ /* 0x000fe20004705670 */
[----:B------:R-:W-:-:S02]  /*eb80*/  IMAD.MOV.U32 R5, RZ, RZ, RZ ;  /* 0x000000ffff057224 */ /* 0x000fc400078e00ff */
[----:B------:R-:W-:Y:S02]  /*eb90*/  IMAD.MOV.U32 R7, RZ, RZ, RZ ;  /* 0x000000ffff077224 */ /* 0x000fe400078e00ff */
[----:B------:R-:W-:Y:S02]  /*eba0*/  IMAD.MOV.U32 R9, RZ, RZ, RZ ;  /* 0x000000ffff097224 */ /* 0x000fe400078e00ff */
[----:B------:R-:W-:Y:S02]  /*ebb0*/  IMAD R0, R3, R0, 0x1 ;  /* 0x0000000103007424 */ /* 0x000fe400078e0200 */
[----:B0-----:R-:W-:-:S04]  /*ebc0*/  IMAD.SHL.U32 R13, R2, 0x100, RZ ;  /* 0x00000100020d7824 */ /* 0x001fc800078e00ff */
[----:B------:R-:W-:-:S04]  /*ebd0*/  IMAD.HI.U32 R2, R13, UR4, RZ ;  /* 0x000000040d027c27 */ /* 0x000fc8000f8e00ff */
[----:B-1----:R-:W-:Y:S01]  /*ebe0*/  IMAD.SHL.U32 R19, R12, 0x40, RZ ;  /* 0x000000400c137824 */ /* 0x002fe200078e00ff */
[----:B------:R-:W-:-:S07]  /*ebf0*/  SHF.R.U32.HI R2, RZ, UR5, R2 ;  /* 0x00000005ff027c19 */ /* 0x000fce0008011602 */
.L_x_91:
[----:B------:R-:W0:Y:S01]  /*ec00*/  S2R R12, SR_CgaCtaId ;  /* 0x00000000000c7919 */ /* 0x000e220000008800 */
[----:B------:R-:W-:-:S04]  /*ec10*/  MOV R11, 0x400 ;  /* 0x00000400000b7802 */ /* 0x000fc80000000f00 */
[----:B0-----:R-:W-:Y:S02]  /*ec20*/  LEA R20, R12, R11, 0x18 ;  /* 0x0000000b0c147211 */ /* 0x001fe400078ec0ff */
[----:B------:R-:W-:-:S03]  /*ec30*/  SHF.L.U32 R11, R6, 0x1f, RZ ;  /* 0x0000001f060b7819 */ /* 0x000fc600000006ff */
[----:B------:R-:W-:-:S07]  /*ec40*/  IMAD R18, R5, 0x8, R20 ;  /* 0x0000000805127824 */ /* 0x000fce00078e0214 */
.L_x_88:
[----:B0-----:R0:W1:Y:S02]  /*ec50*/  SYNCS.PHASECHK.TRANS64.TRYWAIT P2, [R18+URZ+0x370b0], R11 ;  /* 0x0370b00b120075a7 */ /* 0x001064000804017f */
[----:B-1----:R-:W-:Y:S05]  /*ec60*/  @!P2 NANOSLEEP.SYNCS 0x989680 ;  /* 0x009896800000a95d */ /* 0x002fea0003900000 */
[----:B------:R-:W1:Y:S02]  /*ec70*/  @!P2 SYNCS.PHASECHK.TRANS64 P2, [R18+URZ+0x370b0], R11 ;  /* 0x0370b00b1200a5a7 */ /* 0x000e64000804007f */
[----:B-1----:R-:W-:Y:S05]  /*ec80*/  @!P2 BRA `(.L_x_88) ;  /* 0xfffffffc00f0a947 */ /* 0x002fea000383ffff */
[----:B0-----:R-:W0:Y:S02]  /*ec90*/  @!P1 LDC R11, c[0x0][0x500] ;  /* 0x00014000ff0b9b82 */ /* 0x001e240000000800 */
[----:B0-----:R0:W-:Y:S02]  /*eca0*/  @!P1 SYNCS.ARRIVE.TRANS64 RZ, [R18+URZ+0x37000], R11 ;  /* 0x0370000b12ff99a7 */ /* 0x0011e4000800003f */
[----:B0-----:R-:W-:-:S04]  /*ecb0*/  PRMT R11, R21, 0x9910, RZ ;  /* 0x00009910150b7816 */ /* 0x001fc800000000ff */
[----:B------:R-:W-:-:S13]  /*ecc0*/  ISETP.NE.AND P2, PT, R11, 0x2, PT ;  /* 0x000000020b00780c */ /* 0x000fda0003f45270 */
[----:B------:R-:W-:Y:S05]  /*ecd0*/  @P2 BRA `(.L_x_89) ;  /* 0x0000000000042947 */ /* 0x000fea0003800000 */
[----:B------:R-:W-:Y:S01]  /*ece0*/  BPT.TRAP 0x1 ;  /* 0x000000040000795c */ /* 0x000fe20000300000 */
.L_x_89:
[----:B------:R-:W-:Y:S05]  /*ecf0*/  @P0 BRA `(.L_x_90) ;  /* 0x0000000000040947 */ /* 0x000fea0003800000 */
[----:B------:R-:W-:Y:S01]  /*ed00*/  BPT.TRAP 0x1 ;  /* 0x000000040000795c */ /* 0x000fe20000300000 */
.L_x_90:
[----:B------:R-:W0:Y:S01]  /*ed10*/  LDC R12, c[0x0][0x380] ;  /* 0x0000e000ff0c7b82 */ /* 0x000e220000000800 */
[----:B------:R-:W-:Y:S01]  /*ed20*/  R2UR UR4, R2 ;  /* 0x00000000020472ca */ /* 0x000fe200000e0000 */
[----:B------:R-:W-:Y:S01]  /*ed30*/  ULDC UR20, c[0x0][0x38c] ;  /* 0x0000e30000147ab9 */ /* 0x000fe20000000800 */
[----:B------:R-:W-:Y:S01]  /*ed40*/  R2UR UR5, R13 ;  /* 0x000000000d0572ca */ /* 0x000fe200000e0000 */
[----:B------:R-:W-:Y:S01]  /*ed50*/  UISETP.NE.AND UP0, UPT, UR20, 0x1, UPT ;  /* 0x000000011400788c */ /* 0x000fe2000bf05270 */
[----:B------:R-:W-:Y:S01]  /*ed60*/  R2UR UR18, R9 ;  /* 0x00000000091272ca */ /* 0x000fe200000e0000 */
[----:B------:R-:W-:Y:S01]  /*ed70*/  VIADD R0, R0, 0xffffffff ;  /* 0xffffffff00007836 */ /* 0x000fe20000000000 */
[----:B------:R-:W-:Y:S01]  /*ed80*/  R2UR UR9, R20 ;  /* 0x00000000140972ca */ /* 0x000fe200000e0000 */
[----:B------:R-:W1:Y:S01]  /*ed90*/  LDC.64 R14, c[0x0][0x3b8] ;  /* 0x0000ee00ff0e7b82 */ /* 0x000e620000000a00 */
[----:B------:R-:W-:Y:S01]  /*eda0*/  R2UR UR17, R18 ;  /* 0x00000000121172ca */ /* 0x000fe200000e0000 */
[----:B------:R-:W-:Y:S01]  /*edb0*/  ULDC.64 UR24, c[0x0][0x198] ;  /* 0x0000660000187ab9 */ /* 0x000fe20000000a00 */
[----:B------:R-:W-:Y:S01]  /*edc0*/  R2UR UR16, R5 ;  /* 0x00000000051072ca */ /* 0x000fe200000e0000 */
[----:B------:R-:W-:Y:S01]  /*edd0*/  ULDC.64 UR14, c[0x0][0x3b0] ;  /* 0x0000ec00000e7ab9 */ /* 0x000fe20000000a00 */
[----:B------:R-:W-:Y:S01]  /*ede0*/  R2UR UR12, R7 ;  /* 0x00000000070c72ca */ /* 0x000fe200000e0000 */
[----:B------:R-:W-:Y:S01]  /*edf0*/  ULDC.64 UR22, c[0x0][0x3d0] ;  /* 0x0000f40000167ab9 */ /* 0x000fe20000000a00 */
[----:B------:R-:W-:Y:S01]  /*ee00*/  @UP0 ULDC.64 UR10, c[0x0][0x390] ;  /* 0x0000e400000a0ab9 */ /* 0x000fe20000000a00 */
[----:B------:R-:W1:Y:S01]  /*ee10*/  LDC.64 R16, c[0x0][0x3d8] ;  /* 0x0000f600ff107b82 */ /* 0x000e620000000a00 */
[----:B------:R-:W-:Y:S01]  /*ee20*/  R2UR UR13, R10 ;  /* 0x000000000a0d72ca */ /* 0x000fe200000e0000 */
[----:B------:R-:W-:Y:S01]  /*ee30*/  USHF.L.U32 UR18, UR18, 0x5, URZ ;  /* 0x0000000512127899 */ /* 0x000fe2000800063f */
[----:B------:R-:W-:Y:S01]  /*ee40*/  ISETP.GT.AND P5, PT, R0, 0x1, PT ;  /* 0x000000010000780c */ /* 0x000fe20003fa4270 */
[----:B------:R-:W-:Y:S01]  /*ee50*/  UMOV UR26, 0x0 ;  /* 0x00000000001a7882 */ /* 0x000fe20000000000 */
[----:B------:R-:W-:Y:S01]  /*ee60*/  UMOV UR27, 0x10000000 ;  /* 0x10000000001b7882 */ /* 0x000fe20000000000 */
[----:B------:R-:W-:Y:S01]  /*ee70*/  UIADD3 UR17, UR17, 0x37000, URZ ;  /* 0x0003700011117890 */ /* 0x000fe2000fffe03f */
[----:B0-----:R-:W-:Y:S01]  /*ee80*/  ISETP.NE.AND P2, PT, R12, 0x1, PT ;  /* 0x000000010c00780c */ /* 0x001fe20003f45270 */
[----:B------:R-:W-:-:S05]  /*ee90*/  ULEA UR16, UR16, UR9, 0xd ;  /* 0x0000000910107291 */ /* 0x000fca000f8e683f */
[----:B------:R-:W-:-:S07]  /*eea0*/  UMOV UR9, UR17 ;  /* 0x0000001100097c82 */ /* 0x000fce0008000000 */
[----:B------:R-:W-:Y:S01]  /*eeb0*/  @P2 IMAD.U32 R11, RZ, RZ, UR4 ;  /* 0x00000004ff0b2e24 */ /* 0x000fe2000f8e00ff */
[----:B------:R-:W-:Y:S02]  /*eec0*/  UIADD3 UR4, UP1, UR24, 0xf0, URZ ;  /* 0x000000f018047890 */ /* 0x000fe4000ff3e03f */
[----:B------:R-:W-:Y:S02]  /*eed0*/  UIADD3 UR24, UP2, UR24, 0x1f0, URZ ;  /* 0x000001f018187890 */ /* 0x000fe4000ff5e03f */
[----:B------:R-:W-:Y:S01]  /*eee0*/  @P2 R2UR UR5, R11 ;  /* 0x000000000b0522ca */ /* 0x000fe200000e0000 */
[C---:B------:R-:W-:Y:S02]  /*eef0*/  IMAD R11, R5.reuse, 0x800, R20 ;  /* 0x00000800050b7824 */ /* 0x040fe400078e0214 */
[----:B------:R-:W-:-:S03]  /*ef00*/  VIADD R5, R5, 0x1 ;  /* 0x0000000105057836 */ /* 0x000fc60000000000 */
[----:B------:R-:W-:Y:S01]  /*ef10*/  R2UR UR8, R11 ;  /* 0x000000000b0872ca */ /* 0x000fe200000e0000 */
[----:B-1----:R-:W-:Y:S01]  /*ef20*/  IMAD R11, R7, R14, R16 ;  /* 0x0000000e070b7224 */ /* 0x002fe200078e0210 */
[----:B------:R-:W-:Y:S01]  /*ef30*/  ISETP.NE.AND P4, PT, R5, 0x16, PT ;  /* 0x000000160500780c */ /* 0x000fe20003f85270 */
[----:B------:R-:W-:Y:S02]  /*ef40*/  VIADD R14, R9, 0x1 ;  /* 0x00000001090e7836 */ /* 0x000fe40000000000 */
[----:B------:R-:W0:Y:S01]  /*ef50*/  LDC R9, c[0x0][0x3c8] ;  /* 0x0000f200ff097b82 */ /* 0x000e220000000800 */
[----:B------:R-:W-:Y:S01]  /*ef60*/  SEL R5, R5, RZ, P4 ;  /* 0x000000ff05057207 */ /* 0x000fe20002000000 */
[----:B------:R-:W-:Y:S01]  /*ef70*/  UIADD3 UR6, -UR5, URZ, URZ ;  /* 0x0000003f05067290 */ /* 0x000fe2000fffe13f */
[----:B------:R-:W-:Y:S01]  /*ef80*/  ISETP.NE.AND P2, PT, R14, R3, PT ;  /* 0x000000030e00720c */ /* 0x000fe20003f45270 */
[----:B------:R-:W-:-:S04]  /*ef90*/  UMOV UR21, UR5 ;  /* 0x0000000500157c82 */ /* 0x000fc80008000000 */
[----:B------:R-:W-:Y:S01]  /*efa0*/  IMAD R16, R12, UR6, R13 ;  /* 0x000000060c107c24 */ /* 0x000fe2000f8e020d */
[----:B------:R-:W-:Y:S01]  /*efb0*/  UIMAD.WIDE.U32 UR6, UR5, UR10, URZ ;  /* 0x0000000a050672a5 */ /* 0x000fe2000f8e003f */
[----:B------:R-:W-:Y:S01]  /*efc0*/  IMAD R12, R10, R15, R17 ;  /* 0x0000000f0a0c7224 */ /* 0x000fe200078e0211 */
[----:B------:R-:W-:Y:S02]  /*efd0*/  UIADD3 UR8, UR8, 0x2c000, URZ ;  /* 0x0002c00008087890 */ /* 0x000fe4000fffe03f */
[----:B------:R-:W-:Y:S01]  /*efe0*/  @UP0 USHF.R.U32.HI UR21, URZ, UR11, UR7 ;  /* 0x0000000b3f150299 */ /* 0x000fe20008011607 */
[----:B------:R-:W-:Y:S01]  /*eff0*/  R2UR UR19, R16 ;  /* 0x00000000101372ca */ /* 0x000fe200000e0000 */
[----:B------:R-:W-:Y:S01]  /*f000*/  UMOV UR10, UR18 ;  /* 0x00000012000a7c82 */ /* 0x000fe20008000000 */
[----:B------:R-:W-:Y:S01]  /*f010*/  PRMT R11, R11, 0x40, R12 ;  /* 0x000000400b0b7816 */ /* 0x000fe2000000000c */
[----:B------:R-:W-:Y:S01]  /*f020*/  VIADD R12, R7, 0x1 ;  /* 0x00000001070c7836 */ /* 0x000fe20000000000 */
[----:B------:R-:W-:Y:S01]  /*f030*/  UIADD3 UR6, -UR21, URZ, URZ ;  /* 0x0000003f15067290 */ /* 0x000fe2000fffe13f */
[----:B------:R-:W-:Y:S01]  /*f040*/  @P2 IMAD.MOV R12, RZ, RZ, R7 ;  /* 0x000000ffff0c2224 */ /* 0x000fe200078e0207 */
[----:B------:R-:W-:Y:S01]  /*f050*/  R2UR UR7, R11 ;  /* 0x000000000b0772ca */ /* 0x000fe200000e0000 */
[----:B------:R-:W-:Y:S01]  /*f060*/  VIADD R11, R10, 0x1 ;  /* 0x000000010a0b7836 */ /* 0x000fe20000000000 */
[----:B------:R-:W-:Y:S01]  /*f070*/  UIMAD UR20, UR20, UR6, UR5 ;  /* 0x00000006141472a4 */ /* 0x000fe2000f8e0205 */
[----:B------:R-:W-:Y:S01]  /*f080*/  R2UR UR11, R19 ;  /* 0x00000000130b72ca */ /* 0x000fe200000e0000 */
[----:B------:R-:W-:Y:S01]  /*f090*/  UIADD3.X UR5, URZ, UR25, URZ, UP1, !UPT ;  /* 0x000000193f057290 */ /* 0x000fe20008ffe43f */
[----:B0-----:R-:W-:Y:S01]  /*f0a0*/  ISETP.NE.AND P3, PT, R12, R9, PT ;  /* 0x000000090c00720c */ /* 0x001fe20003f65270 */
[----:B------:R-:W-:Y:S01]  /*f0b0*/  UIMAD UR20, UR20, UR15, UR23 ;  /* 0x0000000f141472a4 */ /* 0x000fe2000f8e0217 */
[----:B------:R-:W-:Y:S01]  /*f0c0*/  SEL R7, RZ, 0x1, P4 ;  /* 0x00000001ff077807 */ /* 0x000fe20002000000 */
[----:B------:R-:W-:Y:S01]  /*f0d0*/  UIMAD UR19, UR19, UR14, UR22 ;  /* 0x0000000e131372a4 */ /* 0x000fe2000f8e0216 */
[----:B------:R-:W-:Y:S01]  /*f0e0*/  SEL R9, R14, RZ, P2 ;  /* 0x000000ff0e097207 */ /* 0x000fe20001000000 */
[----:B------:R-:W-:Y:S01]  /*f0f0*/  UIADD3.X UR25, URZ, UR25, URZ, UP2, !UPT ;  /* 0x000000193f197290 */ /* 0x000fe200097fe43f */
[----:B------:R-:W-:-:S02]  /*f100*/  LOP3.LUT R6, R6, R7, RZ, 0x3c, !PT ;  /* 0x0000000706067212 */ /* 0x000fc400078e3cff */
[----:B------:R-:W-:Y:S01]  /*f110*/  UPRMT UR6, UR7, 0x5410, URZ ;  /* 0x0000541007067896 */ /* 0x000fe2000800003f */
[----:B------:R-:W-:-:S04]  /*f120*/  SEL R7, R12, RZ, P3 ;  /* 0x000000ff0c077207 */ /* 0x000fc80001800000 */
[----:B------:R-:W-:-:S04]  /*f130*/  @P3 IMAD.MOV R11, RZ, RZ, R10 ;  /* 0x000000ffff0b3224 */ /* 0x000fc800078e020a */
[----:B------:R0:W-:Y:S01]  /*f140*/  UTMALDG.4D.IM2COL [UR16], [UR4], UR6 ;  /* 0x00000010040073b4 */ /* 0x0001e20008058006 */
[----:B------:R-:W-:Y:S01]  /*f150*/  IMAD.MOV.U32 R10, RZ, RZ, R11 ;  /* 0x000000ffff0a7224 */ /* 0x000fe200078e000b */
[----:B------:R0:W-:Y:S02]  /*f160*/  UTMALDG.4D [UR8], [UR24], desc[UR26] ;  /* 0x00001a08180075b4 */ /* 0x0001e40008019000 */
[----:B0-----:R-:W-:Y:S05]  /*f170*/  @P5 BRA `(.L_x_91) ;  /* 0xfffffff800a05947 */ /* 0x001fea000383ffff */
.L_x_87:
[----:B------:R-:W-:Y:S01]  /*f180*/  ISETP.GE.U32.AND P2, PT, R4, 0x16, PT ;  /* 0x000000160400780c */ /* 0x000fe20003f46070 */
[----:B------:R-:W-:Y:S05]  /*f190*/  WARPSYNC.ALL ;  /* 0x0000000000007948 */ /* 0x000fea0003800000 */
[----:B------:R-:W-:-:S07]  /*f1a0*/  ELECT P1, URZ, PT ;  /* 0x00000000003f782f */ /* 0x000fce0003820000 */
[----:B-1---5:R-:W-:-:S05]  /*f1b0*/  @P2 IMAD.WIDE.U32 R2, R4, -0x45d1745d, RZ ;  /* 0xba2e8ba304022825 */ /* 0x022fca00078e00ff */
[----:B------:R-:W-:-:S04]  /*f1c0*/  @P2 SHF.R.U32.HI R0, RZ, 0x4, R3 ;  /* 0x00000004ff002819 */ /* 0x000fc80000011603 */
[----:B------:R-:W-:-:S04]  /*f1d0*/  @P2 LOP3.LUT R0, R0, 0x1, RZ, 0xc0, !PT ;  /* 0x0000000100002812 */ /* 0x000fc800078ec0ff */
[----:B------:R-:W-:Y:S01]  /*f1e0*/  @P2 ISETP.NE.U32.AND P0, PT, R0, 0x1, PT ;  /* 0x000000010000280c */ /* 0x000fe20003f05070 */
[----:B------:R-:W-:-:S12]  /*f1f0*/  @!P1 EXIT ;  /* 0x000000000000994d */ /* 0x000fd80003800000 */
[----:B------:R-:W-:Y:S01]  /*f200*/  LOP3.LUT R8, R8, 0x2, RZ, 0xfc, !PT ;  /* 0x0000000208087812 */ /* 0x000fe200078efcff */
[----:B------:R-:W-:Y:S01]  /*f210*/  IMAD.MOV.U32 R0, RZ, RZ, 0x1 ;  /* 0x00000001ff007424 */ /* 0x000fe200078e00ff */
[----:B------:R-:W-:Y:S02]  /*f220*/  @P2 ISETP.NE.U32.AND.EX P0, PT, RZ, RZ, PT, P0 ;  /* 0x000000ffff00220c */ /* 0x000fe40003f05100 */
[----:B------:R-:W-:Y:S02]  /*f230*/  ISETP.NE.AND P1, PT, R8, 0x3, PT ;  /* 0x000000030800780c */ /* 0x000fe40003f25270 */
[----:B------:R-:W-:-:S11]  /*f240*/  @P2 SEL R0, RZ, 0x1, !P0 ;  /* 0x00000001ff002807 */ /* 0x000fd60004000000 */
[----:B------:R-:W-:Y:S05]  /*f250*/  @!P1 BRA `(.L_x_92) ;  /* 0x0000000000049947 */ /* 0x000fea0003800000 */
[----:B------:R-:W-:Y:S01]  /*f260*/  BPT.TRAP 0x1 ;  /* 0x000000040000795c */ /* 0x000fe20000300000 */
.L_x_92:
[----:B------:R-:W0:Y:S01]  /*f270*/  S2R R5, SR_CgaCtaId ;  /* 0x0000000000057919 */ /* 0x000e220000008800 */
[----:B------:R-:W-:Y:S01]  /*f280*/  IMAD.WIDE.U32 R2, R4, -0x45d1745d, RZ ;  /* 0xba2e8ba304027825 */ /* 0x000fe200078e00ff */
[----:B------:R-:W-:-:S04]  /*f290*/  MOV R2, 0x400 ;  /* 0x0000040000027802 */ /* 0x000fc80000000f00 */
[----:B------:R-:W-:-:S05]  /*f2a0*/  SHF.R.U32.HI R3, RZ, 0x4, R3 ;  /* 0x00000004ff037819 */ /* 0x000fca0000011603 */
[----:B------:R-:W-:Y:S01]  /*f2b0*/  IMAD R4, R3, -0x16, R4 ;  /* 0xffffffea03047824 */ /* 0x000fe200078e0204 */
[----:B0-----:R-:W-:Y:S02]  /*f2c0*/  LEA R2, R5, R2, 0x18 ;  /* 0x0000000205027211 */ /* 0x001fe400078ec0ff */
[----:B------:R-:W-:-:S03]  /*f2d0*/  SHF.L.U32 R5, R0, 0x1f, RZ ;  /* 0x0000001f00057819 */ /* 0x000fc600000006ff */
[----:B------:R-:W-:-:S04]  /*f2e0*/  VIADD R3, R2, 0x370b0 ;  /* 0x000370b002037836 */ /* 0x000fc80000000000 */
[----:B------:R-:W-:-:S07]  /*f2f0*/  IMAD R2, R4, 0x8, R3 ;  /* 0x0000000804027824 */ /* 0x000fce00078e0203 */
.L_x_93:
[----:B0-----:R0:W1:Y:S02]  /*f300*/  SYNCS.PHASECHK.TRANS64.TRYWAIT P0, [R2+URZ], R5 ;  /* 0x00000005020075a7 */ /* 0x001064000800017f */
[----:B-1----:R-:W-:Y:S05]  /*f310*/  @!P0 NANOSLEEP.SYNCS 0x989680 ;  /* 0x009896800000895d */ /* 0x002fea0003900000 */
[----:B------:R-:W1:Y:S02]  /*f320*/  @!P0 SYNCS.PHASECHK.TRANS64 P0, [R2+URZ], R5 ;  /* 0x00000005020085a7 */ /* 0x000e64000800007f */
[----:B-1----:R-:W-:Y:S05]  /*f330*/  @!P0 BRA `(.L_x_93) ;  /* 0xfffffffc00f08947 */ /* 0x002fea000383ffff */
[----:B------:R-:W-:-:S05]  /*f340*/  VIADD R4, R4, 0x1 ;  /* 0x0000000104047836 */ /* 0x000fca0000000000 */
[----:B------:R-:W-:-:S04]  /*f350*/  ISETP.NE.AND P0, PT, R4, 0x16, PT ;  /* 0x000000160400780c */ /* 0x000fc80003f05270 */
[----:B0-----:R-:W-:Y:S02]  /*f360*/  SEL R5, RZ, 0x1, P0 ;  /* 0x00000001ff057807 */ /* 0x001fe40000000000 */
[----:B------:R-:W-:Y:S02]  /*f370*/  SEL R4, R4, RZ, P0 ;  /* 0x000000ff04047207 */ /* 0x000fe40000000000 */
[----:B------:R-:W-:-:S03]  /*f380*/  LOP3.LUT R7, R0, R5, RZ, 0x3c, !PT ;  /* 0x0000000500077212 */ /* 0x000fc600078e3cff */
[----:B------:R-:W-:Y:S01]  /*f390*/  IMAD R0, R4, 0x8, R3 ;  /* 0x0000000804007824 */ /* 0x000fe200078e0203 */
[----:B------:R-:W-:-:S07]  /*f3a0*/  SHF.L.U32 R5, R7, 0x1f, RZ ;  /* 0x0000001f07057819 */ /* 0x000fce00000006ff */
.L_x_94:
        /* <DEDUP_REMOVED lines=11> */
.L_x_95:
        /* <DEDUP_REMOVED lines=11> */
.L_x_96:
        /* <DEDUP_REMOVED lines=11> */
.L_x_97:
        /* <DEDUP_REMOVED lines=11> */
.L_x_98:
        /* <DEDUP_REMOVED lines=11> */
.L_x_99:
        /* <DEDUP_REMOVED lines=11> */
.L_x_100:
        /* <DEDUP_REMOVED lines=11> */
.L_x_101:
        /* <DEDUP_REMOVED lines=11> */
.L_x_102:
        /* <DEDUP_REMOVED lines=11> */
.L_x_103:
        /* <DEDUP_REMOVED lines=11> */
.L_x_104:
        /* <DEDUP_REMOVED lines=11> */
.L_x_105:
        /* <DEDUP_REMOVED lines=11> */
.L_x_106:
        /* <DEDUP_REMOVED lines=11> */
.L_x_107:
        /* <DEDUP_REMOVED lines=11> */
.L_x_108:
        /* <DEDUP_REMOVED lines=11> */
.L_x_109:
        /* <DEDUP_REMOVED lines=11> */
.L_x_110:
        /* <DEDUP_REMOVED lines=11> */
.L_x_111:
        /* <DEDUP_REMOVED lines=11> */
.L_x_112:
        /* <DEDUP_REMOVED lines=11> */
.L_x_113:
        /* <DEDUP_REMOVED lines=11> */
.L_x_114:
[----:B0-----:R0:W1:Y:S02]  /*10170*/  SYNCS.PHASECHK.TRANS64.TRYWAIT P0, [R4+URZ], R3 ;  /* 0x00000003040075a7 */ /* 0x001064000800017f */
[----:B-1----:R-:W-:Y:S05]  /*10180*/  @!P0 NANOSLEEP.SYNCS 0x989680 ;  /* 0x009896800000895d */ /* 0x002fea0003900000 */
[----:B------:R-:W1:Y:S02]  /*10190*/  @!P0 SYNCS.PHASECHK.TRANS64 P0, [R4+URZ], R3 ;  /* 0x00000003040085a7 */ /* 0x000e64000800007f */
[----:B-1----:R-:W-:Y:S05]  /*101a0*/  @P0 EXIT ;  /* 0x000000000000094d */ /* 0x002fea0003800000 */
[----:B------:R-:W-:Y:S05]  /*101b0*/  BRA `(.L_x_114) ;  /* 0xfffffffc00ec7947 */ /* 0x000fea000383ffff */
.L_x_115:
[----:B------:R-:W-:-:S00]  /*101c0*/  BRA `(.L_x_115) ;  /* 0xfffffffc00fc7947 */ /* 0x000fc0000383ffff */
[----:B------:R-:W-:-:S00]  /*101d0*/  NOP ;  /* 0x0000000000007918 */ /* 0x000fc00000000000 */
        /* <DEDUP_REMOVED lines=10> */
.L_x_116:


//--------------------- .nv.shared._ZN7cutlass13device_kernelINS_4conv6kernel13ConvUniversalINS1_16ConvProblemShapeILNS1_8OperatorE0ELi2EEENS1_10collective14CollectiveConvINS1_46MainloopSm90TmaGmmaWarpSpecializedImplicitGemmILS5_0ELi22ELi2EN4cute5tupleIJNSA_1CILi1EEESD_SD_EEENS1_36KernelImplicitTmaWarpSpecializedSm90ELi1EEENSB_IJNSC_ILi256EEENSC_ILi64EEENSB_IJNSC_ILi32EEEEEEEEENS_12float_e4m3_tESM_NSA_8TiledMMAINSA_8MMA_AtomIJNSA_4SM904GMMA30MMA_64x64x32_F32E4M3E4M3_SS_TNILNSQ_7ScaleInE1ELSS_1EEEEEENSA_6LayoutISE_NSB_IJNSC_ILi0EEESW_SW_EEEEENSB_IJNSA_10UnderscoreESZ_SZ_EEEEENS7_6detail26Sm90ImplicitGemmTileTraitsINSA_20SM90_TMA_LOAD_IM2COLENSA_14ComposedLayoutINSA_7SwizzleILi1ELi4ELi3EEENSA_18smem_ptr_flag_bitsILi8EEENSV_INSB_IJNSB_IJNSC_ILi8EEESJ_EEENSB_IJSJ_SD_EEENSB_IJSD_NSC_ILi22EEEEEEEEENSB_IJNSB_IJSJ_SH_EEENSB_IJSD_SW_EEENSB_IJSW_NSC_ILi8192EEEEEEEEEEEEEvEENS13_INSA_13SM90_TMA_LOADENS15_IS17_S19_NSV_INSB_IJNSB_IJS1A_S1A_EEES1C_S1E_EEENSB_IJS1G_S1H_NSB_IJSW_NSC_ILi2048EEEEEEEEEEEEEvEEEENS_8epilogue10collective6detail29Sm90TmaWarpSpecializedAdapterINS1Z_15DefaultEpilogueISM_NSB_IJNSB_IJlllEEESD_SW_EEES24_NS1Y_6thread17LinearCombinationISM_Li1EffLNS25_9ScaleType4KindE0ELNS_15FloatRoundStyleE2ESM_EENS_4gemm15EpilogueDefaultEEEEEvvEEEEvNT_6ParamsE --------------------------
	.section	.nv.shared._ZN7cutlass13device_kernelINS_4conv6kernel13ConvUniversalINS1_16ConvProblemShapeILNS1_8OperatorE0ELi2EEENS1_10collective14CollectiveConvINS1_46MainloopSm90TmaGmmaWarpSpecializedImplicitGemmILS5_0ELi22ELi2EN4cute5tupleIJNSA_1CILi1EEESD_SD_EEENS1_36KernelImplicitTmaWarpSpecializedSm90ELi1EEENSB_IJNSC_ILi256EEENSC_ILi64EEENSB_IJNSC_ILi32EEEEEEEEENS_12float_e4m3_tESM_NSA_8TiledMMAINSA_8MMA_AtomIJNSA_4SM904GMMA30MMA_64x64x32_F32E4M3E4M3_SS_TNILNSQ_7ScaleInE1ELSS_1EEEEEENSA_6LayoutISE_NSB_IJNSC_ILi0EEESW_SW_EEEEENSB_IJNSA_10UnderscoreESZ_SZ_EEEEENS7_6detail26Sm90ImplicitGemmTileTraitsINSA_20SM90_TMA_LOAD_IM2COLENSA_14ComposedLayoutINSA_7SwizzleILi1ELi4ELi3EEENSA_18smem_ptr_flag_bitsILi8EEENSV_INSB_IJNSB_IJNSC_ILi8EEESJ_EEENSB_IJSJ_SD_EEENSB_IJSD_NSC_ILi22EEEEEEEEENSB_IJNSB_IJSJ_SH_EEENSB_IJSD_SW_EEENSB_IJSW_NSC_ILi8192EEEEEEEEEEEEEvEENS13_INSA_13SM90_TMA_LOADENS15_IS17_S19_NSV_INSB_IJNSB_IJS1A_S1A_EEES1C_S1E_EEENSB_IJS1G_S1H_NSB_IJSW_NSC_ILi2048EEEEEEEEEEEEEvEEEENS_8epilogue10collective6detail29Sm90TmaWarpSpecializedAdapterINS1Z_15DefaultEpilogueISM_NSB_IJNSB_IJlllEEESD_SW_EEES24_NS1Y_6thread17LinearCombinationISM_Li1EffLNS25_9ScaleType4KindE0ELNS_15FloatRoundStyleE2ESM_EENS_4gemm15EpilogueDefaultEEEEEvvEEEEvNT_6ParamsE,"aw",@nobits
	.sectionflags	@""
	.align	16
	.zero		1024


//--------------------- .nv.shared.reserved.0     --------------------------
	.section	.nv.shared.reserved.0,"aw",@nobits
	.weak		__nv_reservedSMEM_offset_0_alias
	.size		__nv_reservedSMEM_offset_0_alias, 0, 0
	.other		__nv_reservedSMEM_offset_0_alias,@"STO_CUDA_RESERVED_SHARED STV_DEFAULT"
__nv_reservedSMEM_offset_0_alias:
	.zero		0


//--------------------- .nv.global                --------------------------
	.section	.nv.global,"aw",@nobits
.nv.global:
	.type		_ZN39_INTERNAL_1eaeaf47_4_k_cu_04223d8d_26634cute1_E,@object
	.size		_ZN39_INTERNAL_1eaeaf47_4_k_cu_04223d8d_26634cute1_E,(_ZN39_INTERNAL_1eaeaf47_4_k_cu_04223d8d_26634cuda3std3__45__cpo6cbeginE - _ZN39_INTERNAL_1eaeaf47_4_k_cu_04223d8d_26634cute1_E)
_ZN39_INTERNAL_1eaeaf47_4_k_cu_04223d8d_26634cute1_E:
	.zero		1
	.type		_ZN39_INTERNAL_1eaeaf47_4_k_cu_04223d8d_26634cuda3std3__45__cpo6cbeginE,@object
	.size		_ZN39_INTERNAL_1eaeaf47_4_k_cu_04223d8d_26634cuda3std3__45__cpo6cbeginE,(_ZN39_INTERNAL_1eaeaf47_4_k_cu_04223d8d_26634cuda3std3__48in_placeE - _ZN39_INTERNAL_1eaeaf47_4_k_cu_04223d8d_26634cuda3std3__45__cpo6cbeginE)
_ZN39_INTERNAL_1eaeaf47_4_k_cu_04223d8d_26634cuda3std3__45__cpo6cbeginE:
	.zero		1
	.type		_ZN39_INTERNAL_1eaeaf47_4_k_cu_04223d8d_26634cuda3std3__48in_placeE,@object
	.size		_ZN39_INTERNAL_1eaeaf47_4_k_cu_04223d8d_26634cuda3std3__48in_placeE,(_ZN39_INTERNAL_1eaeaf47_4_k_cu_04223d8d_26634cuda3std6ranges3__45__cpo9iter_moveE - _ZN39_INTERNAL_1eaeaf47_4_k_cu_04223d8d_26634cuda3std3__48in_placeE)
_ZN39_INTERNAL_1eaeaf47_4_k_cu_04223d8d_26634cuda3std3__48in_placeE:
	.zero		1
	.type		_ZN39_INTERNAL_1eaeaf47_4_k_cu_04223d8d_26634cuda3std6ranges3__45__cpo9iter_moveE,@object
	.size		_ZN39_INTERNAL_1eaeaf47_4_k_cu_04223d8d_26634cuda3std6ranges3__45__cpo9iter_moveE,(_ZN39_INTERNAL_1eaeaf47_4_k_cu_04223d8d_26634cuda3std3__45__cpo5beginE - _ZN39_INTERNAL_1eaeaf47_4_k_cu_04223d8d_26634cuda3std6ranges3__45__cpo9iter_moveE)
_ZN39_INTERNAL_1eaeaf47_4_k_cu_04223d8d_26634cuda3std6ranges3__45__cpo9iter_moveE:
	.zero		1
	.type		_ZN39_INTERNAL_1eaeaf47_4_k_cu_04223d8d_26634cuda3std3__45__cpo5beginE,@object
	.size		_ZN39_INTERNAL_1eaeaf47_4_k_cu_04223d8d_26634cuda3std3__45__cpo5beginE,(_ZN39_INTERNAL_1eaeaf47_4_k_cu_04223d8d_26634cuda3std3__441_GLOBAL__N__1eaeaf47_4_k_cu_04223d8d_26636ignoreE - _ZN39_INTERNAL_1eaeaf47_4_k_cu_04223d8d_26634cuda3std3__45__cpo5beginE)
_ZN39_INTERNAL_1eaeaf47_4_k_cu_04223d8d_26634cuda3std3__45__cpo5beginE:
	.zero		1
	.type		_ZN39_INTERNAL_1eaeaf47_4_k_cu_04223d8d_26634cuda3std3__441_GLOBAL__N__1eaeaf47_4_k_cu_04223d8d_26636ignoreE,@object
	.size		_ZN39_INTERNAL_1eaeaf47_4_k_cu_04223d8d_26634cuda3std3__441_GLOBAL__N__1eaeaf47_4_k_cu_04223d8d_26636ignoreE,(_ZN39_INTERNAL_1eaeaf47_4_k_cu_04223d8d_26634cute7productE - _ZN39_INTERNAL_1eaeaf47_4_k_cu_04223d8d_26634cuda3std3__441_GLOBAL__N__1eaeaf47_4_k_cu_04223d8d_26636ignoreE)
_ZN39_INTERNAL_1eaeaf47_4_k_cu_04223d8d_26634cuda3std3__441_GLOBAL__N__1eaeaf47_4_k_cu_04223d8d_26636ignoreE:
	.zero		1
	.type		_ZN39_INTERNAL_1eaeaf47_4_k_cu_04223d8d_26634cute7productE,@object
	.size		_ZN39_INTERNAL_1eaeaf47_4_k_cu_04223d8d_26634cute7productE,(_ZN39_INTERNAL_1eaeaf47_4_k_cu_04223d8d_26634cuda3std3__45__cpo3endE - _ZN39_INTERNAL_1eaeaf47_4_k_cu_04223d8d_26634cute7productE)
_ZN39_INTERNAL_1eaeaf47_4_k_cu_04223d8d_26634cute7productE:
	.zero		1
	.type		_ZN39_INTERNAL_1eaeaf47_4_k_cu_04223d8d_26634cuda3std3__45__cpo3endE,@object
	.size		_ZN39_INTERNAL_1eaeaf47_4_k_cu_04223d8d_26634cuda3std3__45__cpo3endE,(_ZN39_INTERNAL_1eaeaf47_4_k_cu_04223d8d_26634cuda3std3__419piecewise_constructE - _ZN39_INTERNAL_1eaeaf47_4_k_cu_04223d8d_26634cuda3std3__45__cpo3endE)
_ZN39_INTERNAL_1eaeaf47_4_k_cu_04223d8d_26634cuda3std3__45__cpo3endE:
	.zero		1
	.type		_ZN39_INTERNAL_1eaeaf47_4_k_cu_04223d8d_26634cuda3std3__419piecewise_constructE,@object
	.size		_ZN39_INTERNAL_1eaeaf47_4_k_cu_04223d8d_26634cuda3std3__419piecewise_constructE,(_ZN39_INTERNAL_1eaeaf47_4_k_cu_04223d8d_26634cuda3std3__45__cpo4cendE - _ZN39_INTERNAL_1eaeaf47_4_k_cu_04223d8d_26634cuda3std3__419piecewise_constructE)
_ZN39_INTERNAL_1eaeaf47_4_k_cu_04223d8d_26634cuda3std3__419piecewise_constructE:
	.zero		1
	.type		_ZN39_INTERNAL_1eaeaf47_4_k_cu_04223d8d_26634cuda3std3__45__cpo4cendE,@object
	.size		_ZN39_INTERNAL_1eaeaf47_4_k_cu_04223d8d_26634cuda3std3__45__cpo4cendE,(_ZN39_INTERNAL_1eaeaf47_4_k_cu_04223d8d_26634cuda3std6ranges3__45__cpo4swapE - _ZN39_INTERNAL_1eaeaf47_4_k_cu_04223d8d_26634cuda3std3__45__cpo4cendE)
_ZN39_INTERNAL_1eaeaf47_4_k_cu_04223d8d_26634cuda3std3__45__cpo4cendE:
	.zero		1
	.type		_ZN39_INTERNAL_1eaeaf47_4_k_cu_04223d8d_26634cuda3std6ranges3__45__cpo4swapE,@object
	.size		_ZN39_INTERNAL_1eaeaf47_4_k_cu_04223d8d_26634cuda3std6ranges3__45__cpo4swapE,(.L_7 - _ZN39_INTERNAL_1eaeaf47_4_k_cu_04223d8d_26634cuda3std6ranges3__45__cpo4swapE)
_ZN39_INTERNAL_1eaeaf47_4_k_cu_04223d8d_26634cuda3std6ranges3__45__cpo4swapE:
	.zero		1
.L_7:


//--------------------- .nv.constant0._ZN7cutlass13device_kernelINS_4conv6kernel13ConvUniversalINS1_16ConvProblemShapeILNS1_8OperatorE0ELi2EEENS1_10collective14CollectiveConvINS1_46MainloopSm90TmaGmmaWarpSpecializedImplicitGemmILS5_0ELi22ELi2EN4cute5tupleIJNSA_1CILi1EEESD_SD_EEENS1_36KernelImplicitTmaWarpSpecializedSm90ELi1EEENSB_IJNSC_ILi256EEENSC_ILi64EEENSB_IJNSC_ILi32EEEEEEEEENS_12float_e4m3_tESM_NSA_8TiledMMAINSA_8MMA_AtomIJNSA_4SM904GMMA30MMA_64x64x32_F32E4M3E4M3_SS_TNILNSQ_7ScaleInE1ELSS_1EEEEEENSA_6LayoutISE_NSB_IJNSC_ILi0EEESW_SW_EEEEENSB_IJNSA_10UnderscoreESZ_SZ_EEEEENS7_6detail26Sm90ImplicitGemmTileTraitsINSA_20SM90_TMA_LOAD_IM2COLENSA_14ComposedLayoutINSA_7SwizzleILi1ELi4ELi3EEENSA_18smem_ptr_flag_bitsILi8EEENSV_INSB_IJNSB_IJNSC_ILi8EEESJ_EEENSB_IJSJ_SD_EEENSB_IJSD_NSC_ILi22EEEEEEEEENSB_IJNSB_IJSJ_SH_EEENSB_IJSD_SW_EEENSB_IJSW_NSC_ILi8192EEEEEEEEEEEEEvEENS13_INSA_13SM90_TMA_LOADENS15_IS17_S19_NSV_INSB_IJNSB_IJS1A_S1A_EEES1C_S1E_EEENSB_IJS1G_S1H_NSB_IJSW_NSC_ILi2048EEEEEEEEEEEEEvEEEENS_8epilogue10collective6detail29Sm90TmaWarpSpecializedAdapterINS1Z_15DefaultEpilogueISM_NSB_IJNSB_IJlllEEESD_SW_EEES24_NS1Y_6thread17LinearCombinationISM_Li1EffLNS25_9ScaleType4KindE0ELNS_15FloatRoundStyleE2ESM_EENS_4gemm15EpilogueDefaultEEEEEvvEEEEvNT_6ParamsE --------------------------
	.section	.nv.constant0._ZN7cutlass13device_kernelINS_4conv6kernel13ConvUniversalINS1_16ConvProblemShapeILNS1_8OperatorE0ELi2EEENS1_10collective14CollectiveConvINS1_46MainloopSm90TmaGmmaWarpSpecializedImplicitGemmILS5_0ELi22ELi2EN4cute5tupleIJNSA_1CILi1EEESD_SD_EEENS1_36KernelImplicitTmaWarpSpecializedSm90ELi1EEENSB_IJNSC_ILi256EEENSC_ILi64EEENSB_IJNSC_ILi32EEEEEEEEENS_12float_e4m3_tESM_NSA_8TiledMMAINSA_8MMA_AtomIJNSA_4SM904GMMA30MMA_64x64x32_F32E4M3E4M3_SS_TNILNSQ_7ScaleInE1ELSS_1EEEEEENSA_6LayoutISE_NSB_IJNSC_ILi0EEESW_SW_EEEEENSB_IJNSA_10UnderscoreESZ_SZ_EEEEENS7_6detail26Sm90ImplicitGemmTileTraitsINSA_20SM90_TMA_LOAD_IM2COLENSA_14ComposedLayoutINSA_7SwizzleILi1ELi4ELi3EEENSA_18smem_ptr_flag_bitsILi8EEENSV_INSB_IJNSB_IJNSC_ILi8EEESJ_EEENSB_IJSJ_SD_EEENSB_IJSD_NSC_ILi22EEEEEEEEENSB_IJNSB_IJSJ_SH_EEENSB_IJSD_SW_EEENSB_IJSW_NSC_ILi8192EEEEEEEEEEEEEvEENS13_INSA_13SM90_TMA_LOADENS15_IS17_S19_NSV_INSB_IJNSB_IJS1A_S1A_EEES1C_S1E_EEENSB_IJS1G_S1H_NSB_IJSW_NSC_ILi2048EEEEEEEEEEEEEvEEEENS_8epilogue10collective6detail29Sm90TmaWarpSpecializedAdapterINS1Z_15DefaultEpilogueISM_NSB_IJNSB_IJlllEEESD_SW_EEES24_NS1Y_6thread17LinearCombinationISM_Li1EffLNS25_9ScaleType4KindE0ELNS_15FloatRoundStyleE2ESM_EENS_4gemm15EpilogueDefaultEEEEEvvEEEEvNT_6ParamsE,"a",@progbits
	.sectionflags	@""
	.align	4
.nv.constant0._ZN7cutlass13device_kernelINS_4conv6kernel13ConvUniversalINS1_16ConvProblemShapeILNS1_8OperatorE0ELi2EEENS1_10collective14CollectiveConvINS1_46MainloopSm90TmaGmmaWarpSpecializedImplicitGemmILS5_0ELi22ELi2EN4cute5tupleIJNSA_1CILi1EEESD_SD_EEENS1_36KernelImplicitTmaWarpSpecializedSm90ELi1EEENSB_IJNSC_ILi256EEENSC_ILi64EEENSB_IJNSC_ILi32EEEEEEEEENS_12float_e4m3_tESM_NSA_8TiledMMAINSA_8MMA_AtomIJNSA_4SM904GMMA30MMA_64x64x32_F32E4M3E4M3_SS_TNILNSQ_7ScaleInE1ELSS_1EEEEEENSA_6LayoutISE_NSB_IJNSC_ILi0EEESW_SW_EEEEENSB_IJNSA_10UnderscoreESZ_SZ_EEEEENS7_6detail26Sm90ImplicitGemmTileTraitsINSA_20SM90_TMA_LOAD_IM2COLENSA_14ComposedLayoutINSA_7SwizzleILi1ELi4ELi3EEENSA_18smem_ptr_flag_bitsILi8EEENSV_INSB_IJNSB_IJNSC_ILi8EEESJ_EEENSB_IJSJ_SD_EEENSB_IJSD_NSC_ILi22EEEEEEEEENSB_IJNSB_IJSJ_SH_EEENSB_IJSD_SW_EEENSB_IJSW_NSC_ILi8192EEEEEEEEEEEEEvEENS13_INSA_13SM90_TMA_LOADENS15_IS17_S19_NSV_INSB_IJNSB_IJS1A_S1A_EEES1C_S1E_EEENSB_IJS1G_S1H_NSB_IJSW_NSC_ILi2048EEEEEEEEEEEEEvEEEENS_8epilogue10collective6detail29Sm90TmaWarpSpecializedAdapterINS1Z_15DefaultEpilogueISM_NSB_IJNSB_IJlllEEESD_SW_EEES24_NS1Y_6thread17LinearCombinationISM_Li1EffLNS25_9ScaleType4KindE0ELNS_15FloatRoundStyleE2ESM_EENS_4gemm15EpilogueDefaultEEEEEvvEEEEvNT_6ParamsE:
	.zero		1536


//--------------------- SYMBOLS --------------------------

	.type		.nv.reservedSmem.offset0,@object
	.size		.nv.reservedSmem.offset0,0x4
